//
// Generated by NVIDIA NVVM Compiler
//
// Compiler Build ID: CL-36424714
// Cuda compilation tools, release 13.0, V13.0.88
// Based on NVVM 20.0.0
//

.version 9.0
.target sm_100
.address_size 64

	// .globl	empiricalNullFilter
.global .align 4 .b8 precalc_xorwow_matrix[102400];
.global .align 4 .b8 precalc_xorwow_offset_matrix[102400];
.global .align 4 .b8 mrg32k3aM1[2304];
.global .align 4 .b8 mrg32k3aM2[2304];
.global .align 4 .b8 mrg32k3aM1SubSeq[2016];
.global .align 4 .b8 mrg32k3aM2SubSeq[2016];
.global .align 4 .b8 mrg32k3aM1Seq[2304];
.global .align 4 .b8 mrg32k3aM2Seq[2304];
.const .align 8 .b8 __cr_lgamma_table[72];
.const .align 4 .u32 roiWidth;
.const .align 4 .u32 roiHeight;
.const .align 4 .u32 cacheWidth;
.const .align 4 .u32 kernelRadius;
.const .align 4 .u32 kernelHeight;
.const .align 4 .u32 nInitial;
.const .align 4 .u32 nStep;
.const .align 4 .u32 cachePointerWidth;
.const .align 4 .u32 isCopyCacheToShared;
.extern .shared .align 16 .b8 sharedMemory[];

.visible .entry empiricalNullFilter(
	.param .u64 .ptr .align 1 empiricalNullFilter_param_0,
	.param .u64 .ptr .align 1 empiricalNullFilter_param_1,
	.param .u64 .ptr .align 1 empiricalNullFilter_param_2,
	.param .u64 .ptr .align 1 empiricalNullFilter_param_3,
	.param .u64 .ptr .align 1 empiricalNullFilter_param_4,
	.param .u64 .ptr .align 1 empiricalNullFilter_param_5,
	.param .u64 .ptr .align 1 empiricalNullFilter_param_6
)
{
	.local .align 8 .b8 	__local_depot0[48];
	.reg .b64 	%SP;
	.reg .b64 	%SPL;
	.reg .pred 	%p<150>;
	.reg .b32 	%r<1461>;
	.reg .b32 	%f<690>;
	.reg .b64 	%rd<103>;

	mov.u64 	%SPL, __local_depot0;
	ld.param.u64 	%rd29, [empiricalNullFilter_param_0];
	ld.param.u64 	%rd30, [empiricalNullFilter_param_1];
	ld.param.u64 	%rd31, [empiricalNullFilter_param_2];
	ld.param.u64 	%rd35, [empiricalNullFilter_param_3];
	cvta.to.global.u64 	%rd1, %rd35;
	add.u64 	%rd2, %SPL, 0;
	mov.u32 	%r1, %tid.x;
	mov.u32 	%r633, %ctaid.x;
	mov.u32 	%r634, %ntid.x;
	mad.lo.s32 	%r635, %r633, %r634, %r1;
	mov.u32 	%r2, %tid.y;
	mov.u32 	%r636, %ctaid.y;
	mov.u32 	%r637, %ntid.y;
	mad.lo.s32 	%r638, %r636, %r637, %r2;
	ld.const.u32 	%r3, [kernelRadius];
	add.s32 	%r640, %r3, %r638;
	ld.const.u32 	%r4, [cacheWidth];
	add.s32 	%r641, %r3, %r635;
	mad.lo.s32 	%r642, %r640, %r4, %r641;
	cvt.s64.s32 	%rd3, %r642;
	mul.wide.s32 	%rd37, %r642, 4;
	add.s64 	%rd99, %rd29, %rd37;
	ld.const.u32 	%r643, [roiWidth];
	setp.lt.s32 	%p4, %r635, %r643;
	ld.const.u32 	%r644, [roiHeight];
	setp.lt.s32 	%p5, %r638, %r644;
	and.pred  	%p1, %p4, %p5;
	mul.lo.s32 	%r5, %r634, %r637;
	shl.b32 	%r646, %r5, 2;
	mov.u32 	%r647, sharedMemory;
	add.s32 	%r6, %r647, %r646;
	mad.lo.s32 	%r7, %r643, %r638, %r635;
	mad.lo.s32 	%r8, %r2, %r634, %r1;
	ld.const.u32 	%r648, [isCopyCacheToShared];
	setp.eq.s32 	%p6, %r648, 0;
	@%p6 bra 	$L__BB0_7;
	cvt.u64.u32 	%rd38, %r5;
	add.s32 	%r649, %r3, %r2;
	ld.const.u32 	%r9, [cachePointerWidth];
	add.s32 	%r650, %r3, %r1;
	mad.lo.s32 	%r651, %r649, %r9, %r650;
	cvt.u64.u32 	%rd39, %r651;
	add.s64 	%rd5, %rd39, %rd38;
	add.s64 	%rd40, %rd5, %rd38;
	shl.b64 	%rd41, %rd40, 2;
	cvt.u64.u32 	%rd42, %r647;
	cvta.shared.u64 	%rd43, %rd42;
	add.s64 	%rd99, %rd43, %rd41;
	not.pred 	%p7, %p1;
	@%p7 bra 	$L__BB0_7;
	cvt.u32.u64 	%r653, %rd5;
	mul.lo.s32 	%r654, %r9, %r3;
	sub.s32 	%r10, %r653, %r654;
	mul.lo.s32 	%r655, %r3, %r4;
	neg.s32 	%r656, %r655;
	cvt.s64.s32 	%rd44, %r656;
	add.s64 	%rd45, %rd44, %rd3;
	cvta.to.global.u64 	%rd46, %rd29;
	shl.b64 	%rd47, %rd45, 2;
	add.s64 	%rd98, %rd46, %rd47;
	ld.const.u32 	%r11, [kernelHeight];
	setp.lt.s32 	%p8, %r11, 1;
	@%p8 bra 	$L__BB0_7;
	shl.b32 	%r12, %r11, 1;
	shl.b32 	%r658, %r10, 2;
	add.s32 	%r1128, %r6, %r658;
	mov.b32 	%r1129, 0;
	mul.wide.s32 	%rd52, %r4, 4;
$L__BB0_4:
	mul.wide.u32 	%rd48, %r1129, 4;
	add.s64 	%rd49, %rd1, %rd48;
	ld.global.u32 	%r1130, [%rd49];
	ld.global.u32 	%r17, [%rd49+4];
	setp.gt.s32 	%p9, %r1130, %r17;
	@%p9 bra 	$L__BB0_6;
$L__BB0_5:
	mul.wide.s32 	%rd50, %r1130, 4;
	add.s64 	%rd51, %rd98, %rd50;
	ld.global.f32 	%f183, [%rd51];
	shl.b32 	%r659, %r1130, 2;
	add.s32 	%r660, %r1128, %r659;
	st.shared.f32 	[%r660], %f183;
	add.s32 	%r19, %r1130, 1;
	setp.ne.s32 	%p10, %r1130, %r17;
	mov.u32 	%r1130, %r19;
	@%p10 bra 	$L__BB0_5;
$L__BB0_6:
	add.s64 	%rd98, %rd98, %rd52;
	shl.b32 	%r661, %r9, 2;
	add.s32 	%r1128, %r1128, %r661;
	add.s32 	%r1129, %r1129, 2;
	setp.lt.u32 	%p11, %r1129, %r12;
	@%p11 bra 	$L__BB0_4;
$L__BB0_7:
	bar.sync 	0;
	cvt.s64.s32 	%rd11, %r7;
	mov.b32 	%r1153, 1478573778;
	mov.b32 	%r667, 716983765;
	st.local.v2.u32 	[%rd2], {%r667, %r1153};
	mov.b32 	%r1151, -123459836;
	mov.b32 	%r1152, 1163863128;
	st.local.v2.u32 	[%rd2+8], {%r1152, %r1151};
	mov.b32 	%r1149, 1360900310;
	mov.b32 	%r1150, -589760388;
	st.local.v2.u32 	[%rd2+16], {%r1150, %r1149};
	setp.eq.s32 	%p12, %r7, 0;
	@%p12 bra 	$L__BB0_122;
	mov.b32 	%r1136, 0;
	mov.b32 	%r1153, 1478573778;
	mov.b32 	%r1152, 1163863128;
	mov.b32 	%r1151, -123459836;
	mov.b32 	%r1150, -589760388;
	mov.b32 	%r1149, 1360900310;
	mov.u64 	%rd100, %rd11;
$L__BB0_9:
	mov.u64 	%rd12, %rd100;
	and.b64  	%rd13, %rd12, 3;
	setp.eq.s64 	%p13, %rd13, 0;
	@%p13 bra 	$L__BB0_121;
	mul.wide.u32 	%rd53, %r1136, 3200;
	mov.u64 	%rd54, precalc_xorwow_matrix;
	add.s64 	%rd14, %rd54, %rd53;
	mov.b32 	%r1149, 0;
	mov.u32 	%r1150, %r1149;
	mov.u32 	%r1151, %r1149;
	mov.u32 	%r1152, %r1149;
	mov.u32 	%r1153, %r1149;
	mov.u32 	%r1142, %r1149;
$L__BB0_11:
	mul.wide.u32 	%rd55, %r1142, 4;
	add.s64 	%rd56, %rd2, %rd55;
	ld.local.u32 	%r34, [%rd56+4];
	shl.b32 	%r35, %r1142, 5;
	mov.b32 	%r1148, 0;
$L__BB0_12:
	.pragma "nounroll";
	shr.u32 	%r676, %r34, %r1148;
	and.b32  	%r677, %r676, 1;
	setp.eq.b32 	%p14, %r677, 1;
	not.pred 	%p15, %p14;
	add.s32 	%r678, %r35, %r1148;
	mul.lo.s32 	%r679, %r678, 5;
	mul.wide.u32 	%rd57, %r679, 4;
	add.s64 	%rd15, %rd14, %rd57;
	@%p15 bra 	$L__BB0_14;
	ld.global.u32 	%r680, [%rd15];
	xor.b32  	%r1153, %r1153, %r680;
	ld.global.u32 	%r681, [%rd15+4];
	xor.b32  	%r1152, %r1152, %r681;
	ld.global.u32 	%r682, [%rd15+8];
	xor.b32  	%r1151, %r1151, %r682;
	ld.global.u32 	%r683, [%rd15+12];
	xor.b32  	%r1150, %r1150, %r683;
	ld.global.u32 	%r684, [%rd15+16];
	xor.b32  	%r1149, %r1149, %r684;
$L__BB0_14:
	and.b32  	%r686, %r676, 2;
	setp.eq.s32 	%p16, %r686, 0;
	@%p16 bra 	$L__BB0_16;
	ld.global.u32 	%r687, [%rd15+20];
	xor.b32  	%r1153, %r1153, %r687;
	ld.global.u32 	%r688, [%rd15+24];
	xor.b32  	%r1152, %r1152, %r688;
	ld.global.u32 	%r689, [%rd15+28];
	xor.b32  	%r1151, %r1151, %r689;
	ld.global.u32 	%r690, [%rd15+32];
	xor.b32  	%r1150, %r1150, %r690;
	ld.global.u32 	%r691, [%rd15+36];
	xor.b32  	%r1149, %r1149, %r691;
$L__BB0_16:
	and.b32  	%r693, %r676, 4;
	setp.eq.s32 	%p17, %r693, 0;
	@%p17 bra 	$L__BB0_18;
	ld.global.u32 	%r694, [%rd15+40];
	xor.b32  	%r1153, %r1153, %r694;
	ld.global.u32 	%r695, [%rd15+44];
	xor.b32  	%r1152, %r1152, %r695;
	ld.global.u32 	%r696, [%rd15+48];
	xor.b32  	%r1151, %r1151, %r696;
	ld.global.u32 	%r697, [%rd15+52];
	xor.b32  	%r1150, %r1150, %r697;
	ld.global.u32 	%r698, [%rd15+56];
	xor.b32  	%r1149, %r1149, %r698;
$L__BB0_18:
	and.b32  	%r700, %r676, 8;
	setp.eq.s32 	%p18, %r700, 0;
	@%p18 bra 	$L__BB0_20;
	ld.global.u32 	%r701, [%rd15+60];
	xor.b32  	%r1153, %r1153, %r701;
	ld.global.u32 	%r702, [%rd15+64];
	xor.b32  	%r1152, %r1152, %r702;
	ld.global.u32 	%r703, [%rd15+68];
	xor.b32  	%r1151, %r1151, %r703;
	ld.global.u32 	%r704, [%rd15+72];
	xor.b32  	%r1150, %r1150, %r704;
	ld.global.u32 	%r705, [%rd15+76];
	xor.b32  	%r1149, %r1149, %r705;
$L__BB0_20:
	and.b32  	%r707, %r676, 16;
	setp.eq.s32 	%p19, %r707, 0;
	@%p19 bra 	$L__BB0_22;
	ld.global.u32 	%r708, [%rd15+80];
	xor.b32  	%r1153, %r1153, %r708;
	ld.global.u32 	%r709, [%rd15+84];
	xor.b32  	%r1152, %r1152, %r709;
	ld.global.u32 	%r710, [%rd15+88];
	xor.b32  	%r1151, %r1151, %r710;
	ld.global.u32 	%r711, [%rd15+92];
	xor.b32  	%r1150, %r1150, %r711;
	ld.global.u32 	%r712, [%rd15+96];
	xor.b32  	%r1149, %r1149, %r712;
$L__BB0_22:
	and.b32  	%r714, %r676, 32;
	setp.eq.s32 	%p20, %r714, 0;
	@%p20 bra 	$L__BB0_24;
	ld.global.u32 	%r715, [%rd15+100];
	xor.b32  	%r1153, %r1153, %r715;
	ld.global.u32 	%r716, [%rd15+104];
	xor.b32  	%r1152, %r1152, %r716;
	ld.global.u32 	%r717, [%rd15+108];
	xor.b32  	%r1151, %r1151, %r717;
	ld.global.u32 	%r718, [%rd15+112];
	xor.b32  	%r1150, %r1150, %r718;
	ld.global.u32 	%r719, [%rd15+116];
	xor.b32  	%r1149, %r1149, %r719;
$L__BB0_24:
	and.b32  	%r721, %r676, 64;
	setp.eq.s32 	%p21, %r721, 0;
	@%p21 bra 	$L__BB0_26;
	ld.global.u32 	%r722, [%rd15+120];
	xor.b32  	%r1153, %r1153, %r722;
	ld.global.u32 	%r723, [%rd15+124];
	xor.b32  	%r1152, %r1152, %r723;
	ld.global.u32 	%r724, [%rd15+128];
	xor.b32  	%r1151, %r1151, %r724;
	ld.global.u32 	%r725, [%rd15+132];
	xor.b32  	%r1150, %r1150, %r725;
	ld.global.u32 	%r726, [%rd15+136];
	xor.b32  	%r1149, %r1149, %r726;
$L__BB0_26:
	and.b32  	%r728, %r676, 128;
	setp.eq.s32 	%p22, %r728, 0;
	@%p22 bra 	$L__BB0_28;
	ld.global.u32 	%r729, [%rd15+140];
	xor.b32  	%r1153, %r1153, %r729;
	ld.global.u32 	%r730, [%rd15+144];
	xor.b32  	%r1152, %r1152, %r730;
	ld.global.u32 	%r731, [%rd15+148];
	xor.b32  	%r1151, %r1151, %r731;
	ld.global.u32 	%r732, [%rd15+152];
	xor.b32  	%r1150, %r1150, %r732;
	ld.global.u32 	%r733, [%rd15+156];
	xor.b32  	%r1149, %r1149, %r733;
$L__BB0_28:
	and.b32  	%r735, %r676, 256;
	setp.eq.s32 	%p23, %r735, 0;
	@%p23 bra 	$L__BB0_30;
	ld.global.u32 	%r736, [%rd15+160];
	xor.b32  	%r1153, %r1153, %r736;
	ld.global.u32 	%r737, [%rd15+164];
	xor.b32  	%r1152, %r1152, %r737;
	ld.global.u32 	%r738, [%rd15+168];
	xor.b32  	%r1151, %r1151, %r738;
	ld.global.u32 	%r739, [%rd15+172];
	xor.b32  	%r1150, %r1150, %r739;
	ld.global.u32 	%r740, [%rd15+176];
	xor.b32  	%r1149, %r1149, %r740;
$L__BB0_30:
	and.b32  	%r742, %r676, 512;
	setp.eq.s32 	%p24, %r742, 0;
	@%p24 bra 	$L__BB0_32;
	ld.global.u32 	%r743, [%rd15+180];
	xor.b32  	%r1153, %r1153, %r743;
	ld.global.u32 	%r744, [%rd15+184];
	xor.b32  	%r1152, %r1152, %r744;
	ld.global.u32 	%r745, [%rd15+188];
	xor.b32  	%r1151, %r1151, %r745;
	ld.global.u32 	%r746, [%rd15+192];
	xor.b32  	%r1150, %r1150, %r746;
	ld.global.u32 	%r747, [%rd15+196];
	xor.b32  	%r1149, %r1149, %r747;
$L__BB0_32:
	and.b32  	%r749, %r676, 1024;
	setp.eq.s32 	%p25, %r749, 0;
	@%p25 bra 	$L__BB0_34;
	ld.global.u32 	%r750, [%rd15+200];
	xor.b32  	%r1153, %r1153, %r750;
	ld.global.u32 	%r751, [%rd15+204];
	xor.b32  	%r1152, %r1152, %r751;
	ld.global.u32 	%r752, [%rd15+208];
	xor.b32  	%r1151, %r1151, %r752;
	ld.global.u32 	%r753, [%rd15+212];
	xor.b32  	%r1150, %r1150, %r753;
	ld.global.u32 	%r754, [%rd15+216];
	xor.b32  	%r1149, %r1149, %r754;
$L__BB0_34:
	and.b32  	%r756, %r676, 2048;
	setp.eq.s32 	%p26, %r756, 0;
	@%p26 bra 	$L__BB0_36;
	ld.global.u32 	%r757, [%rd15+220];
	xor.b32  	%r1153, %r1153, %r757;
	ld.global.u32 	%r758, [%rd15+224];
	xor.b32  	%r1152, %r1152, %r758;
	ld.global.u32 	%r759, [%rd15+228];
	xor.b32  	%r1151, %r1151, %r759;
	ld.global.u32 	%r760, [%rd15+232];
	xor.b32  	%r1150, %r1150, %r760;
	ld.global.u32 	%r761, [%rd15+236];
	xor.b32  	%r1149, %r1149, %r761;
$L__BB0_36:
	and.b32  	%r763, %r676, 4096;
	setp.eq.s32 	%p27, %r763, 0;
	@%p27 bra 	$L__BB0_38;
	ld.global.u32 	%r764, [%rd15+240];
	xor.b32  	%r1153, %r1153, %r764;
	ld.global.u32 	%r765, [%rd15+244];
	xor.b32  	%r1152, %r1152, %r765;
	ld.global.u32 	%r766, [%rd15+248];
	xor.b32  	%r1151, %r1151, %r766;
	ld.global.u32 	%r767, [%rd15+252];
	xor.b32  	%r1150, %r1150, %r767;
	ld.global.u32 	%r768, [%rd15+256];
	xor.b32  	%r1149, %r1149, %r768;
$L__BB0_38:
	and.b32  	%r770, %r676, 8192;
	setp.eq.s32 	%p28, %r770, 0;
	@%p28 bra 	$L__BB0_40;
	ld.global.u32 	%r771, [%rd15+260];
	xor.b32  	%r1153, %r1153, %r771;
	ld.global.u32 	%r772, [%rd15+264];
	xor.b32  	%r1152, %r1152, %r772;
	ld.global.u32 	%r773, [%rd15+268];
	xor.b32  	%r1151, %r1151, %r773;
	ld.global.u32 	%r774, [%rd15+272];
	xor.b32  	%r1150, %r1150, %r774;
	ld.global.u32 	%r775, [%rd15+276];
	xor.b32  	%r1149, %r1149, %r775;
$L__BB0_40:
	and.b32  	%r777, %r676, 16384;
	setp.eq.s32 	%p29, %r777, 0;
	@%p29 bra 	$L__BB0_42;
	ld.global.u32 	%r778, [%rd15+280];
	xor.b32  	%r1153, %r1153, %r778;
	ld.global.u32 	%r779, [%rd15+284];
	xor.b32  	%r1152, %r1152, %r779;
	ld.global.u32 	%r780, [%rd15+288];
	xor.b32  	%r1151, %r1151, %r780;
	ld.global.u32 	%r781, [%rd15+292];
	xor.b32  	%r1150, %r1150, %r781;
	ld.global.u32 	%r782, [%rd15+296];
	xor.b32  	%r1149, %r1149, %r782;
$L__BB0_42:
	and.b32  	%r784, %r676, 32768;
	setp.eq.s32 	%p30, %r784, 0;
	@%p30 bra 	$L__BB0_44;
	ld.global.u32 	%r785, [%rd15+300];
	xor.b32  	%r1153, %r1153, %r785;
	ld.global.u32 	%r786, [%rd15+304];
	xor.b32  	%r1152, %r1152, %r786;
	ld.global.u32 	%r787, [%rd15+308];
	xor.b32  	%r1151, %r1151, %r787;
	ld.global.u32 	%r788, [%rd15+312];
	xor.b32  	%r1150, %r1150, %r788;
	ld.global.u32 	%r789, [%rd15+316];
	xor.b32  	%r1149, %r1149, %r789;
$L__BB0_44:
	add.s32 	%r1148, %r1148, 16;
	setp.ne.s32 	%p31, %r1148, 32;
	@%p31 bra 	$L__BB0_12;
	mad.lo.s32 	%r790, %r1142, -31, %r35;
	add.s32 	%r1142, %r790, 1;
	setp.ne.s32 	%p32, %r1142, 5;
	@%p32 bra 	$L__BB0_11;
	st.local.u32 	[%rd2+4], %r1153;
	st.local.v2.u32 	[%rd2+8], {%r1152, %r1151};
	st.local.v2.u32 	[%rd2+16], {%r1150, %r1149};
	setp.eq.s64 	%p33, %rd13, 1;
	@%p33 bra 	$L__BB0_121;
	mov.b32 	%r1149, 0;
	mov.u32 	%r1150, %r1149;
	mov.u32 	%r1151, %r1149;
	mov.u32 	%r1152, %r1149;
	mov.u32 	%r1153, %r1149;
	mov.u32 	%r1234, %r1149;
$L__BB0_48:
	mul.wide.u32 	%rd58, %r1234, 4;
	add.s64 	%rd59, %rd2, %rd58;
	ld.local.u32 	%r210, [%rd59+4];
	shl.b32 	%r211, %r1234, 5;
	mov.b32 	%r1240, 0;
$L__BB0_49:
	.pragma "nounroll";
	shr.u32 	%r793, %r210, %r1240;
	and.b32  	%r794, %r793, 1;
	setp.eq.b32 	%p34, %r794, 1;
	not.pred 	%p35, %p34;
	add.s32 	%r795, %r211, %r1240;
	mul.lo.s32 	%r796, %r795, 5;
	mul.wide.u32 	%rd60, %r796, 4;
	add.s64 	%rd16, %rd14, %rd60;
	@%p35 bra 	$L__BB0_51;
	ld.global.u32 	%r797, [%rd16];
	xor.b32  	%r1153, %r1153, %r797;
	ld.global.u32 	%r798, [%rd16+4];
	xor.b32  	%r1152, %r1152, %r798;
	ld.global.u32 	%r799, [%rd16+8];
	xor.b32  	%r1151, %r1151, %r799;
	ld.global.u32 	%r800, [%rd16+12];
	xor.b32  	%r1150, %r1150, %r800;
	ld.global.u32 	%r801, [%rd16+16];
	xor.b32  	%r1149, %r1149, %r801;
$L__BB0_51:
	and.b32  	%r803, %r793, 2;
	setp.eq.s32 	%p36, %r803, 0;
	@%p36 bra 	$L__BB0_53;
	ld.global.u32 	%r804, [%rd16+20];
	xor.b32  	%r1153, %r1153, %r804;
	ld.global.u32 	%r805, [%rd16+24];
	xor.b32  	%r1152, %r1152, %r805;
	ld.global.u32 	%r806, [%rd16+28];
	xor.b32  	%r1151, %r1151, %r806;
	ld.global.u32 	%r807, [%rd16+32];
	xor.b32  	%r1150, %r1150, %r807;
	ld.global.u32 	%r808, [%rd16+36];
	xor.b32  	%r1149, %r1149, %r808;
$L__BB0_53:
	and.b32  	%r810, %r793, 4;
	setp.eq.s32 	%p37, %r810, 0;
	@%p37 bra 	$L__BB0_55;
	ld.global.u32 	%r811, [%rd16+40];
	xor.b32  	%r1153, %r1153, %r811;
	ld.global.u32 	%r812, [%rd16+44];
	xor.b32  	%r1152, %r1152, %r812;
	ld.global.u32 	%r813, [%rd16+48];
	xor.b32  	%r1151, %r1151, %r813;
	ld.global.u32 	%r814, [%rd16+52];
	xor.b32  	%r1150, %r1150, %r814;
	ld.global.u32 	%r815, [%rd16+56];
	xor.b32  	%r1149, %r1149, %r815;
$L__BB0_55:
	and.b32  	%r817, %r793, 8;
	setp.eq.s32 	%p38, %r817, 0;
	@%p38 bra 	$L__BB0_57;
	ld.global.u32 	%r818, [%rd16+60];
	xor.b32  	%r1153, %r1153, %r818;
	ld.global.u32 	%r819, [%rd16+64];
	xor.b32  	%r1152, %r1152, %r819;
	ld.global.u32 	%r820, [%rd16+68];
	xor.b32  	%r1151, %r1151, %r820;
	ld.global.u32 	%r821, [%rd16+72];
	xor.b32  	%r1150, %r1150, %r821;
	ld.global.u32 	%r822, [%rd16+76];
	xor.b32  	%r1149, %r1149, %r822;
$L__BB0_57:
	and.b32  	%r824, %r793, 16;
	setp.eq.s32 	%p39, %r824, 0;
	@%p39 bra 	$L__BB0_59;
	ld.global.u32 	%r825, [%rd16+80];
	xor.b32  	%r1153, %r1153, %r825;
	ld.global.u32 	%r826, [%rd16+84];
	xor.b32  	%r1152, %r1152, %r826;
	ld.global.u32 	%r827, [%rd16+88];
	xor.b32  	%r1151, %r1151, %r827;
	ld.global.u32 	%r828, [%rd16+92];
	xor.b32  	%r1150, %r1150, %r828;
	ld.global.u32 	%r829, [%rd16+96];
	xor.b32  	%r1149, %r1149, %r829;
$L__BB0_59:
	and.b32  	%r831, %r793, 32;
	setp.eq.s32 	%p40, %r831, 0;
	@%p40 bra 	$L__BB0_61;
	ld.global.u32 	%r832, [%rd16+100];
	xor.b32  	%r1153, %r1153, %r832;
	ld.global.u32 	%r833, [%rd16+104];
	xor.b32  	%r1152, %r1152, %r833;
	ld.global.u32 	%r834, [%rd16+108];
	xor.b32  	%r1151, %r1151, %r834;
	ld.global.u32 	%r835, [%rd16+112];
	xor.b32  	%r1150, %r1150, %r835;
	ld.global.u32 	%r836, [%rd16+116];
	xor.b32  	%r1149, %r1149, %r836;
$L__BB0_61:
	and.b32  	%r838, %r793, 64;
	setp.eq.s32 	%p41, %r838, 0;
	@%p41 bra 	$L__BB0_63;
	ld.global.u32 	%r839, [%rd16+120];
	xor.b32  	%r1153, %r1153, %r839;
	ld.global.u32 	%r840, [%rd16+124];
	xor.b32  	%r1152, %r1152, %r840;
	ld.global.u32 	%r841, [%rd16+128];
	xor.b32  	%r1151, %r1151, %r841;
	ld.global.u32 	%r842, [%rd16+132];
	xor.b32  	%r1150, %r1150, %r842;
	ld.global.u32 	%r843, [%rd16+136];
	xor.b32  	%r1149, %r1149, %r843;
$L__BB0_63:
	and.b32  	%r845, %r793, 128;
	setp.eq.s32 	%p42, %r845, 0;
	@%p42 bra 	$L__BB0_65;
	ld.global.u32 	%r846, [%rd16+140];
	xor.b32  	%r1153, %r1153, %r846;
	ld.global.u32 	%r847, [%rd16+144];
	xor.b32  	%r1152, %r1152, %r847;
	ld.global.u32 	%r848, [%rd16+148];
	xor.b32  	%r1151, %r1151, %r848;
	ld.global.u32 	%r849, [%rd16+152];
	xor.b32  	%r1150, %r1150, %r849;
	ld.global.u32 	%r850, [%rd16+156];
	xor.b32  	%r1149, %r1149, %r850;
$L__BB0_65:
	and.b32  	%r852, %r793, 256;
	setp.eq.s32 	%p43, %r852, 0;
	@%p43 bra 	$L__BB0_67;
	ld.global.u32 	%r853, [%rd16+160];
	xor.b32  	%r1153, %r1153, %r853;
	ld.global.u32 	%r854, [%rd16+164];
	xor.b32  	%r1152, %r1152, %r854;
	ld.global.u32 	%r855, [%rd16+168];
	xor.b32  	%r1151, %r1151, %r855;
	ld.global.u32 	%r856, [%rd16+172];
	xor.b32  	%r1150, %r1150, %r856;
	ld.global.u32 	%r857, [%rd16+176];
	xor.b32  	%r1149, %r1149, %r857;
$L__BB0_67:
	and.b32  	%r859, %r793, 512;
	setp.eq.s32 	%p44, %r859, 0;
	@%p44 bra 	$L__BB0_69;
	ld.global.u32 	%r860, [%rd16+180];
	xor.b32  	%r1153, %r1153, %r860;
	ld.global.u32 	%r861, [%rd16+184];
	xor.b32  	%r1152, %r1152, %r861;
	ld.global.u32 	%r862, [%rd16+188];
	xor.b32  	%r1151, %r1151, %r862;
	ld.global.u32 	%r863, [%rd16+192];
	xor.b32  	%r1150, %r1150, %r863;
	ld.global.u32 	%r864, [%rd16+196];
	xor.b32  	%r1149, %r1149, %r864;
$L__BB0_69:
	and.b32  	%r866, %r793, 1024;
	setp.eq.s32 	%p45, %r866, 0;
	@%p45 bra 	$L__BB0_71;
	ld.global.u32 	%r867, [%rd16+200];
	xor.b32  	%r1153, %r1153, %r867;
	ld.global.u32 	%r868, [%rd16+204];
	xor.b32  	%r1152, %r1152, %r868;
	ld.global.u32 	%r869, [%rd16+208];
	xor.b32  	%r1151, %r1151, %r869;
	ld.global.u32 	%r870, [%rd16+212];
	xor.b32  	%r1150, %r1150, %r870;
	ld.global.u32 	%r871, [%rd16+216];
	xor.b32  	%r1149, %r1149, %r871;
$L__BB0_71:
	and.b32  	%r873, %r793, 2048;
	setp.eq.s32 	%p46, %r873, 0;
	@%p46 bra 	$L__BB0_73;
	ld.global.u32 	%r874, [%rd16+220];
	xor.b32  	%r1153, %r1153, %r874;
	ld.global.u32 	%r875, [%rd16+224];
	xor.b32  	%r1152, %r1152, %r875;
	ld.global.u32 	%r876, [%rd16+228];
	xor.b32  	%r1151, %r1151, %r876;
	ld.global.u32 	%r877, [%rd16+232];
	xor.b32  	%r1150, %r1150, %r877;
	ld.global.u32 	%r878, [%rd16+236];
	xor.b32  	%r1149, %r1149, %r878;
$L__BB0_73:
	and.b32  	%r880, %r793, 4096;
	setp.eq.s32 	%p47, %r880, 0;
	@%p47 bra 	$L__BB0_75;
	ld.global.u32 	%r881, [%rd16+240];
	xor.b32  	%r1153, %r1153, %r881;
	ld.global.u32 	%r882, [%rd16+244];
	xor.b32  	%r1152, %r1152, %r882;
	ld.global.u32 	%r883, [%rd16+248];
	xor.b32  	%r1151, %r1151, %r883;
	ld.global.u32 	%r884, [%rd16+252];
	xor.b32  	%r1150, %r1150, %r884;
	ld.global.u32 	%r885, [%rd16+256];
	xor.b32  	%r1149, %r1149, %r885;
$L__BB0_75:
	and.b32  	%r887, %r793, 8192;
	setp.eq.s32 	%p48, %r887, 0;
	@%p48 bra 	$L__BB0_77;
	ld.global.u32 	%r888, [%rd16+260];
	xor.b32  	%r1153, %r1153, %r888;
	ld.global.u32 	%r889, [%rd16+264];
	xor.b32  	%r1152, %r1152, %r889;
	ld.global.u32 	%r890, [%rd16+268];
	xor.b32  	%r1151, %r1151, %r890;
	ld.global.u32 	%r891, [%rd16+272];
	xor.b32  	%r1150, %r1150, %r891;
	ld.global.u32 	%r892, [%rd16+276];
	xor.b32  	%r1149, %r1149, %r892;
$L__BB0_77:
	and.b32  	%r894, %r793, 16384;
	setp.eq.s32 	%p49, %r894, 0;
	@%p49 bra 	$L__BB0_79;
	ld.global.u32 	%r895, [%rd16+280];
	xor.b32  	%r1153, %r1153, %r895;
	ld.global.u32 	%r896, [%rd16+284];
	xor.b32  	%r1152, %r1152, %r896;
	ld.global.u32 	%r897, [%rd16+288];
	xor.b32  	%r1151, %r1151, %r897;
	ld.global.u32 	%r898, [%rd16+292];
	xor.b32  	%r1150, %r1150, %r898;
	ld.global.u32 	%r899, [%rd16+296];
	xor.b32  	%r1149, %r1149, %r899;
$L__BB0_79:
	and.b32  	%r901, %r793, 32768;
	setp.eq.s32 	%p50, %r901, 0;
	@%p50 bra 	$L__BB0_81;
	ld.global.u32 	%r902, [%rd16+300];
	xor.b32  	%r1153, %r1153, %r902;
	ld.global.u32 	%r903, [%rd16+304];
	xor.b32  	%r1152, %r1152, %r903;
	ld.global.u32 	%r904, [%rd16+308];
	xor.b32  	%r1151, %r1151, %r904;
	ld.global.u32 	%r905, [%rd16+312];
	xor.b32  	%r1150, %r1150, %r905;
	ld.global.u32 	%r906, [%rd16+316];
	xor.b32  	%r1149, %r1149, %r906;
$L__BB0_81:
	add.s32 	%r1240, %r1240, 16;
	setp.ne.s32 	%p51, %r1240, 32;
	@%p51 bra 	$L__BB0_49;
	mad.lo.s32 	%r907, %r1234, -31, %r211;
	add.s32 	%r1234, %r907, 1;
	setp.ne.s32 	%p52, %r1234, 5;
	@%p52 bra 	$L__BB0_48;
	st.local.u32 	[%rd2+4], %r1153;
	st.local.v2.u32 	[%rd2+8], {%r1152, %r1151};
	st.local.v2.u32 	[%rd2+16], {%r1150, %r1149};
	setp.ne.s64 	%p53, %rd13, 3;
	@%p53 bra 	$L__BB0_121;
	mov.b32 	%r1149, 0;
	mov.u32 	%r1150, %r1149;
	mov.u32 	%r1151, %r1149;
	mov.u32 	%r1152, %r1149;
	mov.u32 	%r1153, %r1149;
	mov.u32 	%r1326, %r1149;
$L__BB0_85:
	mul.wide.u32 	%rd61, %r1326, 4;
	add.s64 	%rd62, %rd2, %rd61;
	ld.local.u32 	%r386, [%rd62+4];
	shl.b32 	%r387, %r1326, 5;
	mov.b32 	%r1332, 0;
$L__BB0_86:
	.pragma "nounroll";
	shr.u32 	%r910, %r386, %r1332;
	and.b32  	%r911, %r910, 1;
	setp.eq.b32 	%p54, %r911, 1;
	not.pred 	%p55, %p54;
	add.s32 	%r912, %r387, %r1332;
	mul.lo.s32 	%r913, %r912, 5;
	mul.wide.u32 	%rd63, %r913, 4;
	add.s64 	%rd17, %rd14, %rd63;
	@%p55 bra 	$L__BB0_88;
	ld.global.u32 	%r914, [%rd17];
	xor.b32  	%r1153, %r1153, %r914;
	ld.global.u32 	%r915, [%rd17+4];
	xor.b32  	%r1152, %r1152, %r915;
	ld.global.u32 	%r916, [%rd17+8];
	xor.b32  	%r1151, %r1151, %r916;
	ld.global.u32 	%r917, [%rd17+12];
	xor.b32  	%r1150, %r1150, %r917;
	ld.global.u32 	%r918, [%rd17+16];
	xor.b32  	%r1149, %r1149, %r918;
$L__BB0_88:
	and.b32  	%r920, %r910, 2;
	setp.eq.s32 	%p56, %r920, 0;
	@%p56 bra 	$L__BB0_90;
	ld.global.u32 	%r921, [%rd17+20];
	xor.b32  	%r1153, %r1153, %r921;
	ld.global.u32 	%r922, [%rd17+24];
	xor.b32  	%r1152, %r1152, %r922;
	ld.global.u32 	%r923, [%rd17+28];
	xor.b32  	%r1151, %r1151, %r923;
	ld.global.u32 	%r924, [%rd17+32];
	xor.b32  	%r1150, %r1150, %r924;
	ld.global.u32 	%r925, [%rd17+36];
	xor.b32  	%r1149, %r1149, %r925;
$L__BB0_90:
	and.b32  	%r927, %r910, 4;
	setp.eq.s32 	%p57, %r927, 0;
	@%p57 bra 	$L__BB0_92;
	ld.global.u32 	%r928, [%rd17+40];
	xor.b32  	%r1153, %r1153, %r928;
	ld.global.u32 	%r929, [%rd17+44];
	xor.b32  	%r1152, %r1152, %r929;
	ld.global.u32 	%r930, [%rd17+48];
	xor.b32  	%r1151, %r1151, %r930;
	ld.global.u32 	%r931, [%rd17+52];
	xor.b32  	%r1150, %r1150, %r931;
	ld.global.u32 	%r932, [%rd17+56];
	xor.b32  	%r1149, %r1149, %r932;
$L__BB0_92:
	and.b32  	%r934, %r910, 8;
	setp.eq.s32 	%p58, %r934, 0;
	@%p58 bra 	$L__BB0_94;
	ld.global.u32 	%r935, [%rd17+60];
	xor.b32  	%r1153, %r1153, %r935;
	ld.global.u32 	%r936, [%rd17+64];
	xor.b32  	%r1152, %r1152, %r936;
	ld.global.u32 	%r937, [%rd17+68];
	xor.b32  	%r1151, %r1151, %r937;
	ld.global.u32 	%r938, [%rd17+72];
	xor.b32  	%r1150, %r1150, %r938;
	ld.global.u32 	%r939, [%rd17+76];
	xor.b32  	%r1149, %r1149, %r939;
$L__BB0_94:
	and.b32  	%r941, %r910, 16;
	setp.eq.s32 	%p59, %r941, 0;
	@%p59 bra 	$L__BB0_96;
	ld.global.u32 	%r942, [%rd17+80];
	xor.b32  	%r1153, %r1153, %r942;
	ld.global.u32 	%r943, [%rd17+84];
	xor.b32  	%r1152, %r1152, %r943;
	ld.global.u32 	%r944, [%rd17+88];
	xor.b32  	%r1151, %r1151, %r944;
	ld.global.u32 	%r945, [%rd17+92];
	xor.b32  	%r1150, %r1150, %r945;
	ld.global.u32 	%r946, [%rd17+96];
	xor.b32  	%r1149, %r1149, %r946;
$L__BB0_96:
	and.b32  	%r948, %r910, 32;
	setp.eq.s32 	%p60, %r948, 0;
	@%p60 bra 	$L__BB0_98;
	ld.global.u32 	%r949, [%rd17+100];
	xor.b32  	%r1153, %r1153, %r949;
	ld.global.u32 	%r950, [%rd17+104];
	xor.b32  	%r1152, %r1152, %r950;
	ld.global.u32 	%r951, [%rd17+108];
	xor.b32  	%r1151, %r1151, %r951;
	ld.global.u32 	%r952, [%rd17+112];
	xor.b32  	%r1150, %r1150, %r952;
	ld.global.u32 	%r953, [%rd17+116];
	xor.b32  	%r1149, %r1149, %r953;
$L__BB0_98:
	and.b32  	%r955, %r910, 64;
	setp.eq.s32 	%p61, %r955, 0;
	@%p61 bra 	$L__BB0_100;
	ld.global.u32 	%r956, [%rd17+120];
	xor.b32  	%r1153, %r1153, %r956;
	ld.global.u32 	%r957, [%rd17+124];
	xor.b32  	%r1152, %r1152, %r957;
	ld.global.u32 	%r958, [%rd17+128];
	xor.b32  	%r1151, %r1151, %r958;
	ld.global.u32 	%r959, [%rd17+132];
	xor.b32  	%r1150, %r1150, %r959;
	ld.global.u32 	%r960, [%rd17+136];
	xor.b32  	%r1149, %r1149, %r960;
$L__BB0_100:
	and.b32  	%r962, %r910, 128;
	setp.eq.s32 	%p62, %r962, 0;
	@%p62 bra 	$L__BB0_102;
	ld.global.u32 	%r963, [%rd17+140];
	xor.b32  	%r1153, %r1153, %r963;
	ld.global.u32 	%r964, [%rd17+144];
	xor.b32  	%r1152, %r1152, %r964;
	ld.global.u32 	%r965, [%rd17+148];
	xor.b32  	%r1151, %r1151, %r965;
	ld.global.u32 	%r966, [%rd17+152];
	xor.b32  	%r1150, %r1150, %r966;
	ld.global.u32 	%r967, [%rd17+156];
	xor.b32  	%r1149, %r1149, %r967;
$L__BB0_102:
	and.b32  	%r969, %r910, 256;
	setp.eq.s32 	%p63, %r969, 0;
	@%p63 bra 	$L__BB0_104;
	ld.global.u32 	%r970, [%rd17+160];
	xor.b32  	%r1153, %r1153, %r970;
	ld.global.u32 	%r971, [%rd17+164];
	xor.b32  	%r1152, %r1152, %r971;
	ld.global.u32 	%r972, [%rd17+168];
	xor.b32  	%r1151, %r1151, %r972;
	ld.global.u32 	%r973, [%rd17+172];
	xor.b32  	%r1150, %r1150, %r973;
	ld.global.u32 	%r974, [%rd17+176];
	xor.b32  	%r1149, %r1149, %r974;
$L__BB0_104:
	and.b32  	%r976, %r910, 512;
	setp.eq.s32 	%p64, %r976, 0;
	@%p64 bra 	$L__BB0_106;
	ld.global.u32 	%r977, [%rd17+180];
	xor.b32  	%r1153, %r1153, %r977;
	ld.global.u32 	%r978, [%rd17+184];
	xor.b32  	%r1152, %r1152, %r978;
	ld.global.u32 	%r979, [%rd17+188];
	xor.b32  	%r1151, %r1151, %r979;
	ld.global.u32 	%r980, [%rd17+192];
	xor.b32  	%r1150, %r1150, %r980;
	ld.global.u32 	%r981, [%rd17+196];
	xor.b32  	%r1149, %r1149, %r981;
$L__BB0_106:
	and.b32  	%r983, %r910, 1024;
	setp.eq.s32 	%p65, %r983, 0;
	@%p65 bra 	$L__BB0_108;
	ld.global.u32 	%r984, [%rd17+200];
	xor.b32  	%r1153, %r1153, %r984;
	ld.global.u32 	%r985, [%rd17+204];
	xor.b32  	%r1152, %r1152, %r985;
	ld.global.u32 	%r986, [%rd17+208];
	xor.b32  	%r1151, %r1151, %r986;
	ld.global.u32 	%r987, [%rd17+212];
	xor.b32  	%r1150, %r1150, %r987;
	ld.global.u32 	%r988, [%rd17+216];
	xor.b32  	%r1149, %r1149, %r988;
$L__BB0_108:
	and.b32  	%r990, %r910, 2048;
	setp.eq.s32 	%p66, %r990, 0;
	@%p66 bra 	$L__BB0_110;
	ld.global.u32 	%r991, [%rd17+220];
	xor.b32  	%r1153, %r1153, %r991;
	ld.global.u32 	%r992, [%rd17+224];
	xor.b32  	%r1152, %r1152, %r992;
	ld.global.u32 	%r993, [%rd17+228];
	xor.b32  	%r1151, %r1151, %r993;
	ld.global.u32 	%r994, [%rd17+232];
	xor.b32  	%r1150, %r1150, %r994;
	ld.global.u32 	%r995, [%rd17+236];
	xor.b32  	%r1149, %r1149, %r995;
$L__BB0_110:
	and.b32  	%r997, %r910, 4096;
	setp.eq.s32 	%p67, %r997, 0;
	@%p67 bra 	$L__BB0_112;
	ld.global.u32 	%r998, [%rd17+240];
	xor.b32  	%r1153, %r1153, %r998;
	ld.global.u32 	%r999, [%rd17+244];
	xor.b32  	%r1152, %r1152, %r999;
	ld.global.u32 	%r1000, [%rd17+248];
	xor.b32  	%r1151, %r1151, %r1000;
	ld.global.u32 	%r1001, [%rd17+252];
	xor.b32  	%r1150, %r1150, %r1001;
	ld.global.u32 	%r1002, [%rd17+256];
	xor.b32  	%r1149, %r1149, %r1002;
$L__BB0_112:
	and.b32  	%r1004, %r910, 8192;
	setp.eq.s32 	%p68, %r1004, 0;
	@%p68 bra 	$L__BB0_114;
	ld.global.u32 	%r1005, [%rd17+260];
	xor.b32  	%r1153, %r1153, %r1005;
	ld.global.u32 	%r1006, [%rd17+264];
	xor.b32  	%r1152, %r1152, %r1006;
	ld.global.u32 	%r1007, [%rd17+268];
	xor.b32  	%r1151, %r1151, %r1007;
	ld.global.u32 	%r1008, [%rd17+272];
	xor.b32  	%r1150, %r1150, %r1008;
	ld.global.u32 	%r1009, [%rd17+276];
	xor.b32  	%r1149, %r1149, %r1009;
$L__BB0_114:
	and.b32  	%r1011, %r910, 16384;
	setp.eq.s32 	%p69, %r1011, 0;
	@%p69 bra 	$L__BB0_116;
	ld.global.u32 	%r1012, [%rd17+280];
	xor.b32  	%r1153, %r1153, %r1012;
	ld.global.u32 	%r1013, [%rd17+284];
	xor.b32  	%r1152, %r1152, %r1013;
	ld.global.u32 	%r1014, [%rd17+288];
	xor.b32  	%r1151, %r1151, %r1014;
	ld.global.u32 	%r1015, [%rd17+292];
	xor.b32  	%r1150, %r1150, %r1015;
	ld.global.u32 	%r1016, [%rd17+296];
	xor.b32  	%r1149, %r1149, %r1016;
$L__BB0_116:
	and.b32  	%r1018, %r910, 32768;
	setp.eq.s32 	%p70, %r1018, 0;
	@%p70 bra 	$L__BB0_118;
	ld.global.u32 	%r1019, [%rd17+300];
	xor.b32  	%r1153, %r1153, %r1019;
	ld.global.u32 	%r1020, [%rd17+304];
	xor.b32  	%r1152, %r1152, %r1020;
	ld.global.u32 	%r1021, [%rd17+308];
	xor.b32  	%r1151, %r1151, %r1021;
	ld.global.u32 	%r1022, [%rd17+312];
	xor.b32  	%r1150, %r1150, %r1022;
	ld.global.u32 	%r1023, [%rd17+316];
	xor.b32  	%r1149, %r1149, %r1023;
$L__BB0_118:
	add.s32 	%r1332, %r1332, 16;
	setp.ne.s32 	%p71, %r1332, 32;
	@%p71 bra 	$L__BB0_86;
	mad.lo.s32 	%r1024, %r1326, -31, %r387;
	add.s32 	%r1326, %r1024, 1;
	setp.ne.s32 	%p72, %r1326, 5;
	@%p72 bra 	$L__BB0_85;
	st.local.u32 	[%rd2+4], %r1153;
	st.local.v2.u32 	[%rd2+8], {%r1152, %r1151};
	st.local.v2.u32 	[%rd2+16], {%r1150, %r1149};
$L__BB0_121:
	shr.u64 	%rd100, %rd12, 2;
	add.s32 	%r1136, %r1136, 1;
	setp.gt.u64 	%p73, %rd12, 3;
	@%p73 bra 	$L__BB0_9;
$L__BB0_122:
	ld.param.u64 	%rd94, [empiricalNullFilter_param_4];
	shl.b32 	%r1025, %r8, 2;
	add.s32 	%r567, %r647, %r1025;
	cvta.to.global.u64 	%rd64, %rd94;
	shl.b64 	%rd65, %rd11, 2;
	add.s64 	%rd19, %rd64, %rd65;
	not.pred 	%p74, %p1;
	@%p74 bra 	$L__BB0_124;
	ld.global.f32 	%f585, [%rd19];
	st.shared.f32 	[%r567], %f585;
	cvta.to.global.u64 	%rd66, %rd30;
	add.s64 	%rd68, %rd66, %rd65;
	ld.global.f32 	%f586, [%rd68];
	cvta.to.global.u64 	%rd69, %rd31;
	add.s64 	%rd70, %rd69, %rd65;
	ld.global.f32 	%f587, [%rd70];
$L__BB0_124:
	add.s32 	%r568, %r6, %r1025;
	ld.const.u32 	%r1028, [nInitial];
	setp.lt.s32 	%p75, %r1028, 1;
	@%p75 bra 	$L__BB0_195;
	setp.ne.s32 	%p76, %r8, 0;
	ld.const.u32 	%r1031, [nStep];
	ld.const.u32 	%r569, [cachePointerWidth];
	mul.lo.s32 	%r1032, %r3, %r569;
	neg.s32 	%r1033, %r1032;
	mul.wide.s32 	%rd71, %r1033, 4;
	add.s64 	%rd20, %rd99, %rd71;
	max.s32 	%r570, %r1031, 1;
	mul.f32 	%f188, %f587, 0f00000000;
	mov.f32 	%f687, 0f00000000;
	div.rn.f32 	%f189, %f687, %f188;
	mul.f32 	%f190, %f188, %f188;
	div.rn.f32 	%f191, %f687, %f190;
	div.rn.f32 	%f7, %f189, %f191;
	selp.b32 	%r1034, 3, 2, %p76;
	selp.b32 	%r1035, 2, 1, %p76;
	add.s32 	%r1036, %r5, -1;
	setp.eq.s32 	%p77, %r8, %r1036;
	selp.b32 	%r571, %r1035, %r1034, %p77;
	mov.f32 	%f684, 0fFF800000;
	mov.b32 	%r1457, 0;
	mov.b32 	%r1451, 716983765;
	mul.wide.s32 	%rd78, %r569, 4;
	mov.u32 	%r1430, %r1457;
	mov.u32 	%r1431, %r1457;
	mov.f32 	%f636, %f585;
$L__BB0_126:
	@%p74 bra 	$L__BB0_190;
	ld.const.u32 	%r581, [nStep];
	setp.lt.s32 	%p79, %r581, 1;
	@%p79 bra 	$L__BB0_161;
	ld.const.u32 	%r1037, [kernelHeight];
	setp.lt.s32 	%p80, %r1037, 1;
	@%p80 bra 	$L__BB0_155;
	mov.b32 	%r1432, 0;
$L__BB0_130:
	mov.f32 	%f602, 0f00000000;
	mov.b32 	%r1433, 0;
	mov.u64 	%rd101, %rd20;
	mov.f32 	%f601, %f602;
	mov.f32 	%f600, %f602;
$L__BB0_131:
	mul.wide.u32 	%rd72, %r1433, 4;
	add.s64 	%rd73, %rd1, %rd72;
	ld.global.u32 	%r1436, [%rd73];
	ld.global.u32 	%r585, [%rd73+4];
	setp.lt.s32 	%p86, %r585, %r1436;
	@%p86 bra 	$L__BB0_132;
	bra.uni 	$L__BB0_153;
$L__BB0_132:
	add.s64 	%rd101, %rd101, %rd78;
	add.s32 	%r1433, %r1433, 2;
	ld.const.u32 	%r1058, [kernelHeight];
	shl.b32 	%r1059, %r1058, 1;
	setp.lt.s32 	%p100, %r1433, %r1059;
	@%p100 bra 	$L__BB0_131;
	mul.f32 	%f334, %f587, %f602;
	div.rn.f32 	%f335, %f601, %f334;
	sub.f32 	%f336, %f600, %f602;
	mul.f32 	%f337, %f602, %f336;
	mul.f32 	%f338, %f601, %f601;
	sub.f32 	%f339, %f337, %f338;
	mul.f32 	%f340, %f334, %f334;
	div.rn.f32 	%f341, %f339, %f340;
	div.rn.f32 	%f342, %f335, %f341;
	sub.f32 	%f636, %f636, %f342;
	add.s32 	%r1432, %r1432, 1;
	setp.eq.s32 	%p101, %r1432, %r570;
	@%p101 bra 	$L__BB0_161;
	bra.uni 	$L__BB0_130;
$L__BB0_134:
	.pragma "nounroll";
	mul.wide.s32 	%rd74, %r1436, 4;
	add.s64 	%rd22, %rd101, %rd74;
	ld.f32 	%f20, [%rd22];
	abs.f32 	%f200, %f20;
	setp.equ.f32 	%p88, %f200, 0f7F800000;
	@%p88 bra 	$L__BB0_136;
	sub.f32 	%f201, %f20, %f636;
	div.rn.f32 	%f202, %f201, %f587;
	neg.f32 	%f203, %f202;
	mul.f32 	%f204, %f202, %f203;
	mul.f32 	%f205, %f204, 0f3F000000;
	fma.rn.f32 	%f206, %f205, 0f3BBB989D, 0f3F000000;
	cvt.sat.f32.f32 	%f207, %f206;
	mov.f32 	%f208, 0f4B400001;
	mov.f32 	%f209, 0f437C0000;
	fma.rm.f32 	%f210, %f207, %f209, %f208;
	add.f32 	%f211, %f210, 0fCB40007F;
	neg.f32 	%f212, %f211;
	fma.rn.f32 	%f213, %f205, 0f3FB8AA3B, %f212;
	fma.rn.f32 	%f214, %f205, 0f32A57060, %f213;
	mov.b32 	%r1043, %f210;
	shl.b32 	%r1044, %r1043, 23;
	mov.b32 	%f215, %r1044;
	ex2.approx.ftz.f32 	%f216, %f214;
	mul.f32 	%f217, %f216, %f215;
	add.f32 	%f602, %f602, %f217;
	mul.f32 	%f218, %f202, %f217;
	add.f32 	%f601, %f601, %f218;
	fma.rn.f32 	%f600, %f202, %f218, %f600;
$L__BB0_136:
	ld.f32 	%f27, [%rd22+4];
	abs.f32 	%f219, %f27;
	setp.equ.f32 	%p89, %f219, 0f7F800000;
	@%p89 bra 	$L__BB0_138;
	sub.f32 	%f220, %f27, %f636;
	div.rn.f32 	%f221, %f220, %f587;
	neg.f32 	%f222, %f221;
	mul.f32 	%f223, %f221, %f222;
	mul.f32 	%f224, %f223, 0f3F000000;
	fma.rn.f32 	%f225, %f224, 0f3BBB989D, 0f3F000000;
	cvt.sat.f32.f32 	%f226, %f225;
	mov.f32 	%f227, 0f4B400001;
	mov.f32 	%f228, 0f437C0000;
	fma.rm.f32 	%f229, %f226, %f228, %f227;
	add.f32 	%f230, %f229, 0fCB40007F;
	neg.f32 	%f231, %f230;
	fma.rn.f32 	%f232, %f224, 0f3FB8AA3B, %f231;
	fma.rn.f32 	%f233, %f224, 0f32A57060, %f232;
	mov.b32 	%r1045, %f229;
	shl.b32 	%r1046, %r1045, 23;
	mov.b32 	%f234, %r1046;
	ex2.approx.ftz.f32 	%f235, %f233;
	mul.f32 	%f236, %f235, %f234;
	add.f32 	%f602, %f602, %f236;
	mul.f32 	%f237, %f221, %f236;
	add.f32 	%f601, %f601, %f237;
	fma.rn.f32 	%f600, %f221, %f237, %f600;
$L__BB0_138:
	ld.f32 	%f34, [%rd22+8];
	abs.f32 	%f238, %f34;
	setp.equ.f32 	%p90, %f238, 0f7F800000;
	@%p90 bra 	$L__BB0_140;
	sub.f32 	%f239, %f34, %f636;
	div.rn.f32 	%f240, %f239, %f587;
	neg.f32 	%f241, %f240;
	mul.f32 	%f242, %f240, %f241;
	mul.f32 	%f243, %f242, 0f3F000000;
	fma.rn.f32 	%f244, %f243, 0f3BBB989D, 0f3F000000;
	cvt.sat.f32.f32 	%f245, %f244;
	mov.f32 	%f246, 0f4B400001;
	mov.f32 	%f247, 0f437C0000;
	fma.rm.f32 	%f248, %f245, %f247, %f246;
	add.f32 	%f249, %f248, 0fCB40007F;
	neg.f32 	%f250, %f249;
	fma.rn.f32 	%f251, %f243, 0f3FB8AA3B, %f250;
	fma.rn.f32 	%f252, %f243, 0f32A57060, %f251;
	mov.b32 	%r1047, %f248;
	shl.b32 	%r1048, %r1047, 23;
	mov.b32 	%f253, %r1048;
	ex2.approx.ftz.f32 	%f254, %f252;
	mul.f32 	%f255, %f254, %f253;
	add.f32 	%f602, %f602, %f255;
	mul.f32 	%f256, %f240, %f255;
	add.f32 	%f601, %f601, %f256;
	fma.rn.f32 	%f600, %f240, %f256, %f600;
$L__BB0_140:
	ld.f32 	%f41, [%rd22+12];
	abs.f32 	%f257, %f41;
	setp.equ.f32 	%p91, %f257, 0f7F800000;
	@%p91 bra 	$L__BB0_142;
	sub.f32 	%f258, %f41, %f636;
	div.rn.f32 	%f259, %f258, %f587;
	neg.f32 	%f260, %f259;
	mul.f32 	%f261, %f259, %f260;
	mul.f32 	%f262, %f261, 0f3F000000;
	fma.rn.f32 	%f263, %f262, 0f3BBB989D, 0f3F000000;
	cvt.sat.f32.f32 	%f264, %f263;
	mov.f32 	%f265, 0f4B400001;
	mov.f32 	%f266, 0f437C0000;
	fma.rm.f32 	%f267, %f264, %f266, %f265;
	add.f32 	%f268, %f267, 0fCB40007F;
	neg.f32 	%f269, %f268;
	fma.rn.f32 	%f270, %f262, 0f3FB8AA3B, %f269;
	fma.rn.f32 	%f271, %f262, 0f32A57060, %f270;
	mov.b32 	%r1049, %f267;
	shl.b32 	%r1050, %r1049, 23;
	mov.b32 	%f272, %r1050;
	ex2.approx.ftz.f32 	%f273, %f271;
	mul.f32 	%f274, %f273, %f272;
	add.f32 	%f602, %f602, %f274;
	mul.f32 	%f275, %f259, %f274;
	add.f32 	%f601, %f601, %f275;
	fma.rn.f32 	%f600, %f259, %f275, %f600;
$L__BB0_142:
	add.s32 	%r1436, %r1436, 4;
	add.s32 	%r1435, %r1435, 4;
	setp.eq.s32 	%p92, %r1435, %r593;
	@%p92 bra 	$L__BB0_143;
	bra.uni 	$L__BB0_134;
$L__BB0_143:
	setp.eq.s32 	%p93, %r592, 0;
	@%p93 bra 	$L__BB0_132;
	setp.eq.s32 	%p94, %r592, 1;
	@%p94 bra 	$L__BB0_150;
	mul.wide.s32 	%rd75, %r1436, 4;
	add.s64 	%rd24, %rd101, %rd75;
	ld.f32 	%f57, [%rd24];
	abs.f32 	%f277, %f57;
	setp.equ.f32 	%p95, %f277, 0f7F800000;
	@%p95 bra 	$L__BB0_147;
	sub.f32 	%f278, %f57, %f636;
	div.rn.f32 	%f279, %f278, %f587;
	neg.f32 	%f280, %f279;
	mul.f32 	%f281, %f279, %f280;
	mul.f32 	%f282, %f281, 0f3F000000;
	fma.rn.f32 	%f283, %f282, 0f3BBB989D, 0f3F000000;
	cvt.sat.f32.f32 	%f284, %f283;
	mov.f32 	%f285, 0f4B400001;
	mov.f32 	%f286, 0f437C0000;
	fma.rm.f32 	%f287, %f284, %f286, %f285;
	add.f32 	%f288, %f287, 0fCB40007F;
	neg.f32 	%f289, %f288;
	fma.rn.f32 	%f290, %f282, 0f3FB8AA3B, %f289;
	fma.rn.f32 	%f291, %f282, 0f32A57060, %f290;
	mov.b32 	%r1051, %f287;
	shl.b32 	%r1052, %r1051, 23;
	mov.b32 	%f292, %r1052;
	ex2.approx.ftz.f32 	%f293, %f291;
	mul.f32 	%f294, %f293, %f292;
	add.f32 	%f602, %f602, %f294;
	mul.f32 	%f295, %f279, %f294;
	add.f32 	%f601, %f601, %f295;
	fma.rn.f32 	%f600, %f279, %f295, %f600;
$L__BB0_147:
	ld.f32 	%f64, [%rd24+4];
	abs.f32 	%f296, %f64;
	setp.equ.f32 	%p96, %f296, 0f7F800000;
	@%p96 bra 	$L__BB0_149;
	sub.f32 	%f297, %f64, %f636;
	div.rn.f32 	%f298, %f297, %f587;
	neg.f32 	%f299, %f298;
	mul.f32 	%f300, %f298, %f299;
	mul.f32 	%f301, %f300, 0f3F000000;
	fma.rn.f32 	%f302, %f301, 0f3BBB989D, 0f3F000000;
	cvt.sat.f32.f32 	%f303, %f302;
	mov.f32 	%f304, 0f4B400001;
	mov.f32 	%f305, 0f437C0000;
	fma.rm.f32 	%f306, %f303, %f305, %f304;
	add.f32 	%f307, %f306, 0fCB40007F;
	neg.f32 	%f308, %f307;
	fma.rn.f32 	%f309, %f301, 0f3FB8AA3B, %f308;
	fma.rn.f32 	%f310, %f301, 0f32A57060, %f309;
	mov.b32 	%r1053, %f306;
	shl.b32 	%r1054, %r1053, 23;
	mov.b32 	%f311, %r1054;
	ex2.approx.ftz.f32 	%f312, %f310;
	mul.f32 	%f313, %f312, %f311;
	add.f32 	%f602, %f602, %f313;
	mul.f32 	%f314, %f298, %f313;
	add.f32 	%f601, %f601, %f314;
	fma.rn.f32 	%f600, %f298, %f314, %f600;
$L__BB0_149:
	add.s32 	%r1436, %r1436, 2;
$L__BB0_150:
	and.b32  	%r1055, %r591, 1;
	setp.eq.b32 	%p97, %r1055, 1;
	not.pred 	%p98, %p97;
	@%p98 bra 	$L__BB0_132;
	mul.wide.s32 	%rd76, %r1436, 4;
	add.s64 	%rd77, %rd101, %rd76;
	ld.f32 	%f77, [%rd77];
	abs.f32 	%f315, %f77;
	setp.equ.f32 	%p99, %f315, 0f7F800000;
	@%p99 bra 	$L__BB0_132;
	sub.f32 	%f316, %f77, %f636;
	div.rn.f32 	%f317, %f316, %f587;
	neg.f32 	%f318, %f317;
	mul.f32 	%f319, %f317, %f318;
	mul.f32 	%f320, %f319, 0f3F000000;
	fma.rn.f32 	%f321, %f320, 0f3BBB989D, 0f3F000000;
	cvt.sat.f32.f32 	%f322, %f321;
	mov.f32 	%f323, 0f4B400001;
	mov.f32 	%f324, 0f437C0000;
	fma.rm.f32 	%f325, %f322, %f324, %f323;
	add.f32 	%f326, %f325, 0fCB40007F;
	neg.f32 	%f327, %f326;
	fma.rn.f32 	%f328, %f320, 0f3FB8AA3B, %f327;
	fma.rn.f32 	%f329, %f320, 0f32A57060, %f328;
	mov.b32 	%r1056, %f325;
	shl.b32 	%r1057, %r1056, 23;
	mov.b32 	%f330, %r1057;
	ex2.approx.ftz.f32 	%f331, %f329;
	mul.f32 	%f332, %f331, %f330;
	add.f32 	%f602, %f602, %f332;
	mul.f32 	%f333, %f317, %f332;
	add.f32 	%f601, %f601, %f333;
	fma.rn.f32 	%f600, %f317, %f333, %f600;
	bra.uni 	$L__BB0_132;
$L__BB0_153:
	sub.s32 	%r1041, %r585, %r1436;
	add.s32 	%r591, %r1041, 1;
	and.b32  	%r592, %r591, 3;
	setp.lt.u32 	%p87, %r1041, 3;
	@%p87 bra 	$L__BB0_143;
	and.b32  	%r593, %r591, -4;
	mov.b32 	%r1435, 0;
	bra.uni 	$L__BB0_134;
$L__BB0_155:
	setp.lt.s32 	%p81, %r581, 4;
	@%p81 bra 	$L__BB0_158;
	and.b32  	%r1038, %r570, 2147483644;
	neg.s32 	%r1438, %r1038;
$L__BB0_157:
	sub.f32 	%f193, %f636, %f7;
	sub.f32 	%f194, %f193, %f7;
	sub.f32 	%f195, %f194, %f7;
	sub.f32 	%f636, %f195, %f7;
	add.s32 	%r1438, %r1438, 4;
	setp.ne.s32 	%p82, %r1438, 0;
	@%p82 bra 	$L__BB0_157;
$L__BB0_158:
	and.b32  	%r601, %r570, 3;
	setp.eq.s32 	%p83, %r601, 0;
	@%p83 bra 	$L__BB0_161;
	setp.eq.s32 	%p84, %r601, 1;
	sub.f32 	%f636, %f636, %f7;
	@%p84 bra 	$L__BB0_161;
	setp.eq.s32 	%p85, %r601, 2;
	sub.f32 	%f196, %f636, %f7;
	sub.f32 	%f197, %f196, %f7;
	selp.f32 	%f636, %f196, %f197, %p85;
$L__BB0_161:
	ld.const.u32 	%r1060, [kernelHeight];
	setp.lt.s32 	%p102, %r1060, 1;
	mov.f32 	%f643, 0f00000000;
	mov.f32 	%f644, %f643;
	mov.f32 	%f645, %f643;
	@%p102 bra 	$L__BB0_186;
	mov.f32 	%f645, 0f00000000;
	mov.b32 	%r1439, 0;
	mov.u64 	%rd102, %rd20;
	mov.f32 	%f644, %f645;
	mov.f32 	%f643, %f645;
$L__BB0_163:
	mul.wide.u32 	%rd79, %r1439, 4;
	add.s64 	%rd80, %rd1, %rd79;
	ld.global.u32 	%r1442, [%rd80];
	ld.global.u32 	%r604, [%rd80+4];
	setp.lt.s32 	%p103, %r604, %r1442;
	@%p103 bra 	$L__BB0_185;
	sub.s32 	%r1062, %r604, %r1442;
	add.s32 	%r605, %r1062, 1;
	setp.lt.u32 	%p104, %r1062, 3;
	@%p104 bra 	$L__BB0_175;
	mov.b32 	%r1441, 0;
$L__BB0_166:
	.pragma "nounroll";
	mul.wide.s32 	%rd81, %r1442, 4;
	add.s64 	%rd26, %rd102, %rd81;
	ld.f32 	%f95, [%rd26];
	abs.f32 	%f346, %f95;
	setp.equ.f32 	%p105, %f346, 0f7F800000;
	@%p105 bra 	$L__BB0_168;
	sub.f32 	%f347, %f95, %f636;
	div.rn.f32 	%f348, %f347, %f587;
	neg.f32 	%f349, %f348;
	mul.f32 	%f350, %f348, %f349;
	mul.f32 	%f351, %f350, 0f3F000000;
	fma.rn.f32 	%f352, %f351, 0f3BBB989D, 0f3F000000;
	cvt.sat.f32.f32 	%f353, %f352;
	mov.f32 	%f354, 0f4B400001;
	mov.f32 	%f355, 0f437C0000;
	fma.rm.f32 	%f356, %f353, %f355, %f354;
	add.f32 	%f357, %f356, 0fCB40007F;
	neg.f32 	%f358, %f357;
	fma.rn.f32 	%f359, %f351, 0f3FB8AA3B, %f358;
	fma.rn.f32 	%f360, %f351, 0f32A57060, %f359;
	mov.b32 	%r1064, %f356;
	shl.b32 	%r1065, %r1064, 23;
	mov.b32 	%f361, %r1065;
	ex2.approx.ftz.f32 	%f362, %f360;
	mul.f32 	%f363, %f362, %f361;
	add.f32 	%f645, %f645, %f363;
	mul.f32 	%f364, %f348, %f363;
	add.f32 	%f644, %f644, %f364;
	fma.rn.f32 	%f643, %f348, %f364, %f643;
$L__BB0_168:
	ld.f32 	%f102, [%rd26+4];
	abs.f32 	%f365, %f102;
	setp.equ.f32 	%p106, %f365, 0f7F800000;
	@%p106 bra 	$L__BB0_170;
	sub.f32 	%f366, %f102, %f636;
	div.rn.f32 	%f367, %f366, %f587;
	neg.f32 	%f368, %f367;
	mul.f32 	%f369, %f367, %f368;
	mul.f32 	%f370, %f369, 0f3F000000;
	fma.rn.f32 	%f371, %f370, 0f3BBB989D, 0f3F000000;
	cvt.sat.f32.f32 	%f372, %f371;
	mov.f32 	%f373, 0f4B400001;
	mov.f32 	%f374, 0f437C0000;
	fma.rm.f32 	%f375, %f372, %f374, %f373;
	add.f32 	%f376, %f375, 0fCB40007F;
	neg.f32 	%f377, %f376;
	fma.rn.f32 	%f378, %f370, 0f3FB8AA3B, %f377;
	fma.rn.f32 	%f379, %f370, 0f32A57060, %f378;
	mov.b32 	%r1066, %f375;
	shl.b32 	%r1067, %r1066, 23;
	mov.b32 	%f380, %r1067;
	ex2.approx.ftz.f32 	%f381, %f379;
	mul.f32 	%f382, %f381, %f380;
	add.f32 	%f645, %f645, %f382;
	mul.f32 	%f383, %f367, %f382;
	add.f32 	%f644, %f644, %f383;
	fma.rn.f32 	%f643, %f367, %f383, %f643;
$L__BB0_170:
	ld.f32 	%f109, [%rd26+8];
	abs.f32 	%f384, %f109;
	setp.equ.f32 	%p107, %f384, 0f7F800000;
	@%p107 bra 	$L__BB0_172;
	sub.f32 	%f385, %f109, %f636;
	div.rn.f32 	%f386, %f385, %f587;
	neg.f32 	%f387, %f386;
	mul.f32 	%f388, %f386, %f387;
	mul.f32 	%f389, %f388, 0f3F000000;
	fma.rn.f32 	%f390, %f389, 0f3BBB989D, 0f3F000000;
	cvt.sat.f32.f32 	%f391, %f390;
	mov.f32 	%f392, 0f4B400001;
	mov.f32 	%f393, 0f437C0000;
	fma.rm.f32 	%f394, %f391, %f393, %f392;
	add.f32 	%f395, %f394, 0fCB40007F;
	neg.f32 	%f396, %f395;
	fma.rn.f32 	%f397, %f389, 0f3FB8AA3B, %f396;
	fma.rn.f32 	%f398, %f389, 0f32A57060, %f397;
	mov.b32 	%r1068, %f394;
	shl.b32 	%r1069, %r1068, 23;
	mov.b32 	%f399, %r1069;
	ex2.approx.ftz.f32 	%f400, %f398;
	mul.f32 	%f401, %f400, %f399;
	add.f32 	%f645, %f645, %f401;
	mul.f32 	%f402, %f386, %f401;
	add.f32 	%f644, %f644, %f402;
	fma.rn.f32 	%f643, %f386, %f402, %f643;
$L__BB0_172:
	ld.f32 	%f116, [%rd26+12];
	abs.f32 	%f403, %f116;
	setp.equ.f32 	%p108, %f403, 0f7F800000;
	@%p108 bra 	$L__BB0_174;
	sub.f32 	%f404, %f116, %f636;
	div.rn.f32 	%f405, %f404, %f587;
	neg.f32 	%f406, %f405;
	mul.f32 	%f407, %f405, %f406;
	mul.f32 	%f408, %f407, 0f3F000000;
	fma.rn.f32 	%f409, %f408, 0f3BBB989D, 0f3F000000;
	cvt.sat.f32.f32 	%f410, %f409;
	mov.f32 	%f411, 0f4B400001;
	mov.f32 	%f412, 0f437C0000;
	fma.rm.f32 	%f413, %f410, %f412, %f411;
	add.f32 	%f414, %f413, 0fCB40007F;
	neg.f32 	%f415, %f414;
	fma.rn.f32 	%f416, %f408, 0f3FB8AA3B, %f415;
	fma.rn.f32 	%f417, %f408, 0f32A57060, %f416;
	mov.b32 	%r1070, %f413;
	shl.b32 	%r1071, %r1070, 23;
	mov.b32 	%f418, %r1071;
	ex2.approx.ftz.f32 	%f419, %f417;
	mul.f32 	%f420, %f419, %f418;
	add.f32 	%f645, %f645, %f420;
	mul.f32 	%f421, %f405, %f420;
	add.f32 	%f644, %f644, %f421;
	fma.rn.f32 	%f643, %f405, %f421, %f643;
$L__BB0_174:
	add.s32 	%r1442, %r1442, 4;
	add.s32 	%r1441, %r1441, 4;
	and.b32  	%r1072, %r605, -4;
	setp.ne.s32 	%p109, %r1441, %r1072;
	@%p109 bra 	$L__BB0_166;
$L__BB0_175:
	and.b32  	%r1073, %r605, 3;
	setp.eq.s32 	%p110, %r1073, 0;
	@%p110 bra 	$L__BB0_185;
	setp.eq.s32 	%p111, %r1073, 1;
	@%p111 bra 	$L__BB0_182;
	mul.wide.s32 	%rd82, %r1442, 4;
	add.s64 	%rd27, %rd102, %rd82;
	ld.f32 	%f129, [%rd27];
	abs.f32 	%f423, %f129;
	setp.equ.f32 	%p112, %f423, 0f7F800000;
	@%p112 bra 	$L__BB0_179;
	sub.f32 	%f424, %f129, %f636;
	div.rn.f32 	%f425, %f424, %f587;
	neg.f32 	%f426, %f425;
	mul.f32 	%f427, %f425, %f426;
	mul.f32 	%f428, %f427, 0f3F000000;
	fma.rn.f32 	%f429, %f428, 0f3BBB989D, 0f3F000000;
	cvt.sat.f32.f32 	%f430, %f429;
	mov.f32 	%f431, 0f4B400001;
	mov.f32 	%f432, 0f437C0000;
	fma.rm.f32 	%f433, %f430, %f432, %f431;
	add.f32 	%f434, %f433, 0fCB40007F;
	neg.f32 	%f435, %f434;
	fma.rn.f32 	%f436, %f428, 0f3FB8AA3B, %f435;
	fma.rn.f32 	%f437, %f428, 0f32A57060, %f436;
	mov.b32 	%r1075, %f433;
	shl.b32 	%r1076, %r1075, 23;
	mov.b32 	%f438, %r1076;
	ex2.approx.ftz.f32 	%f439, %f437;
	mul.f32 	%f440, %f439, %f438;
	add.f32 	%f645, %f645, %f440;
	mul.f32 	%f441, %f425, %f440;
	add.f32 	%f644, %f644, %f441;
	fma.rn.f32 	%f643, %f425, %f441, %f643;
$L__BB0_179:
	ld.f32 	%f136, [%rd27+4];
	abs.f32 	%f442, %f136;
	setp.equ.f32 	%p113, %f442, 0f7F800000;
	@%p113 bra 	$L__BB0_181;
	sub.f32 	%f443, %f136, %f636;
	div.rn.f32 	%f444, %f443, %f587;
	neg.f32 	%f445, %f444;
	mul.f32 	%f446, %f444, %f445;
	mul.f32 	%f447, %f446, 0f3F000000;
	fma.rn.f32 	%f448, %f447, 0f3BBB989D, 0f3F000000;
	cvt.sat.f32.f32 	%f449, %f448;
	mov.f32 	%f450, 0f4B400001;
	mov.f32 	%f451, 0f437C0000;
	fma.rm.f32 	%f452, %f449, %f451, %f450;
	add.f32 	%f453, %f452, 0fCB40007F;
	neg.f32 	%f454, %f453;
	fma.rn.f32 	%f455, %f447, 0f3FB8AA3B, %f454;
	fma.rn.f32 	%f456, %f447, 0f32A57060, %f455;
	mov.b32 	%r1077, %f452;
	shl.b32 	%r1078, %r1077, 23;
	mov.b32 	%f457, %r1078;
	ex2.approx.ftz.f32 	%f458, %f456;
	mul.f32 	%f459, %f458, %f457;
	add.f32 	%f645, %f645, %f459;
	mul.f32 	%f460, %f444, %f459;
	add.f32 	%f644, %f644, %f460;
	fma.rn.f32 	%f643, %f444, %f460, %f643;
$L__BB0_181:
	add.s32 	%r1442, %r1442, 2;
$L__BB0_182:
	and.b32  	%r1079, %r605, 1;
	setp.eq.b32 	%p114, %r1079, 1;
	not.pred 	%p115, %p114;
	@%p115 bra 	$L__BB0_185;
	mul.wide.s32 	%rd83, %r1442, 4;
	add.s64 	%rd84, %rd102, %rd83;
	ld.f32 	%f149, [%rd84];
	abs.f32 	%f461, %f149;
	setp.equ.f32 	%p116, %f461, 0f7F800000;
	@%p116 bra 	$L__BB0_185;
	sub.f32 	%f462, %f149, %f636;
	div.rn.f32 	%f463, %f462, %f587;
	neg.f32 	%f464, %f463;
	mul.f32 	%f465, %f463, %f464;
	mul.f32 	%f466, %f465, 0f3F000000;
	fma.rn.f32 	%f467, %f466, 0f3BBB989D, 0f3F000000;
	cvt.sat.f32.f32 	%f468, %f467;
	mov.f32 	%f469, 0f4B400001;
	mov.f32 	%f470, 0f437C0000;
	fma.rm.f32 	%f471, %f468, %f470, %f469;
	add.f32 	%f472, %f471, 0fCB40007F;
	neg.f32 	%f473, %f472;
	fma.rn.f32 	%f474, %f466, 0f3FB8AA3B, %f473;
	fma.rn.f32 	%f475, %f466, 0f32A57060, %f474;
	mov.b32 	%r1080, %f471;
	shl.b32 	%r1081, %r1080, 23;
	mov.b32 	%f476, %r1081;
	ex2.approx.ftz.f32 	%f477, %f475;
	mul.f32 	%f478, %f477, %f476;
	add.f32 	%f645, %f645, %f478;
	mul.f32 	%f479, %f463, %f478;
	add.f32 	%f644, %f644, %f479;
	fma.rn.f32 	%f643, %f463, %f479, %f643;
$L__BB0_185:
	mul.wide.s32 	%rd85, %r569, 4;
	add.s64 	%rd102, %rd102, %rd85;
	add.s32 	%r1439, %r1439, 2;
	ld.const.u32 	%r1082, [kernelHeight];
	shl.b32 	%r1083, %r1082, 1;
	setp.lt.s32 	%p117, %r1439, %r1083;
	@%p117 bra 	$L__BB0_163;
$L__BB0_186:
	mul.f32 	%f480, %f587, %f645;
	div.rn.f32 	%f481, %f644, %f480;
	sub.f32 	%f482, %f643, %f645;
	mul.f32 	%f483, %f645, %f482;
	mul.f32 	%f484, %f644, %f644;
	sub.f32 	%f485, %f483, %f484;
	mul.f32 	%f486, %f480, %f480;
	div.rn.f32 	%f159, %f485, %f486;
	abs.f32 	%f487, %f636;
	setp.equ.f32 	%p119, %f487, 0f7F800000;
	abs.f32 	%f488, %f645;
	setp.equ.f32 	%p120, %f488, 0f7F800000;
	or.pred  	%p121, %p119, %p120;
	abs.f32 	%f490, %f481;
	setp.equ.f32 	%p122, %f490, 0f7F800000;
	or.pred  	%p123, %p121, %p122;
	mov.pred 	%p149, 0;
	@%p123 bra 	$L__BB0_188;
	abs.f32 	%f492, %f159;
	setp.ne.f32 	%p124, %f492, 0f7F800000;
	setp.lt.f32 	%p125, %f159, 0f00000000;
	and.pred  	%p149, %p124, %p125;
	selp.f32 	%f682, %f645, %f682, %p149;
	selp.f32 	%f683, %f159, %f683, %p149;
$L__BB0_188:
	setp.leu.f32 	%p126, %f682, %f684;
	not.pred 	%p127, %p149;
	or.pred  	%p128, %p127, %p126;
	@%p128 bra 	$L__BB0_190;
	st.shared.f32 	[%r567], %f636;
	st.shared.f32 	[%r568], %f683;
	mov.f32 	%f684, %f682;
$L__BB0_190:
	bar.sync 	0;
	@%p74 bra 	$L__BB0_194;
	mov.u32 	%r1085, %tid.y;
	mov.u32 	%r1086, %ntid.x;
	mov.u32 	%r1087, %tid.x;
	mad.lo.s32 	%r1088, %r1085, %r1086, %r1087;
	setp.ne.s32 	%p130, %r1088, 0;
	selp.s32 	%r1089, -1, 0, %p130;
	add.s32 	%r1090, %r1430, %r1089;
	shl.b32 	%r1091, %r1090, 2;
	add.s32 	%r1092, %r567, %r1091;
	ld.shared.f32 	%f493, [%r1092];
	abs.f32 	%f494, %f493;
	setp.equ.f32 	%p131, %f494, 0f7F800000;
	selp.f32 	%f495, %f636, %f493, %p131;
	add.f32 	%f168, %f585, %f495;
	setp.eq.s32 	%p132, %r1457, 1;
	mov.b32 	%r1457, 0;
	mov.f32 	%f686, %f687;
	@%p132 bra 	$L__BB0_193;
	shr.u32 	%r1094, %r1153, 2;
	xor.b32  	%r1095, %r1094, %r1153;
	shl.b32 	%r1096, %r1149, 4;
	shl.b32 	%r1097, %r1095, 1;
	xor.b32  	%r1098, %r1097, %r1096;
	xor.b32  	%r1099, %r1098, %r1095;
	xor.b32  	%r1459, %r1099, %r1149;
	add.s32 	%r1100, %r1451, %r1459;
	add.s32 	%r1101, %r1100, 362437;
	shr.u32 	%r1102, %r1152, 2;
	xor.b32  	%r1103, %r1102, %r1152;
	shl.b32 	%r1104, %r1459, 4;
	shl.b32 	%r1105, %r1103, 1;
	xor.b32  	%r1106, %r1105, %r1104;
	xor.b32  	%r1107, %r1106, %r1103;
	xor.b32  	%r1458, %r1107, %r1459;
	add.s32 	%r1451, %r1451, 724874;
	add.s32 	%r1108, %r1458, %r1451;
	cvt.rn.f32.u32 	%f496, %r1101;
	fma.rn.f32 	%f497, %f496, 0f2F800000, 0f2F000000;
	cvt.rn.f32.u32 	%f498, %r1108;
	fma.rn.f32 	%f499, %f498, 0f30C90FDB, 0f30490FDB;
	setp.lt.f32 	%p133, %f497, 0f00800000;
	mul.f32 	%f500, %f497, 0f4B000000;
	selp.f32 	%f501, %f500, %f497, %p133;
	selp.f32 	%f502, 0fC1B80000, 0f00000000, %p133;
	mov.b32 	%r1109, %f501;
	add.s32 	%r1110, %r1109, -1059760811;
	and.b32  	%r1111, %r1110, -8388608;
	sub.s32 	%r1112, %r1109, %r1111;
	mov.b32 	%f503, %r1112;
	cvt.rn.f32.s32 	%f504, %r1111;
	fma.rn.f32 	%f505, %f504, 0f34000000, %f502;
	add.f32 	%f506, %f503, 0fBF800000;
	fma.rn.f32 	%f507, %f506, 0fBE055027, 0f3E1039F6;
	fma.rn.f32 	%f508, %f507, %f506, 0fBDF8CDCC;
	fma.rn.f32 	%f509, %f508, %f506, 0f3E0F2955;
	fma.rn.f32 	%f510, %f509, %f506, 0fBE2AD8B9;
	fma.rn.f32 	%f511, %f510, %f506, 0f3E4CED0B;
	fma.rn.f32 	%f512, %f511, %f506, 0fBE7FFF22;
	fma.rn.f32 	%f513, %f512, %f506, 0f3EAAAA78;
	fma.rn.f32 	%f514, %f513, %f506, 0fBF000000;
	mul.f32 	%f515, %f506, %f514;
	fma.rn.f32 	%f516, %f515, %f506, %f506;
	fma.rn.f32 	%f517, %f505, 0f3F317218, %f516;
	setp.gt.u32 	%p134, %r1109, 2139095039;
	fma.rn.f32 	%f518, %f501, 0f7F800000, 0f7F800000;
	selp.f32 	%f519, %f518, %f517, %p134;
	setp.eq.f32 	%p135, %f501, 0f00000000;
	mul.f32 	%f520, %f519, 0fC0000000;
	selp.f32 	%f521, 0f7F800000, %f520, %p135;
	sqrt.rn.f32 	%f522, %f521;
	sin.approx.f32 	%f523, %f499;
	cos.approx.f32 	%f524, %f499;
	mul.f32 	%f686, %f522, %f523;
	mul.f32 	%f687, %f522, %f524;
	mov.b32 	%r1457, 1;
	mov.u32 	%r1460, %r1149;
	mov.u32 	%r1152, %r1150;
	mov.u32 	%r1153, %r1151;
	mov.u32 	%r1149, %r1458;
	mov.u32 	%r1150, %r1459;
	mov.u32 	%r1151, %r1460;
$L__BB0_193:
	mul.f32 	%f525, %f586, %f686;
	fma.rn.f32 	%f636, %f168, 0f3F000000, %f525;
$L__BB0_194:
	add.s32 	%r1113, %r1430, 1;
	setp.eq.s32 	%p136, %r1113, %r571;
	selp.b32 	%r1430, 0, %r1113, %p136;
	add.s32 	%r1431, %r1431, 1;
	setp.ne.s32 	%p137, %r1431, %r1028;
	@%p137 bra 	$L__BB0_126;
$L__BB0_195:
	@%p74 bra 	$L__BB0_204;
	ld.param.u64 	%rd95, [empiricalNullFilter_param_4];
	ld.shared.f32 	%f527, [%r567];
	cvta.to.global.u64 	%rd86, %rd95;
	shl.b64 	%rd87, %rd11, 2;
	add.s64 	%rd88, %rd86, %rd87;
	st.global.f32 	[%rd88], %f527;
	ld.shared.f32 	%f176, [%r568];
	neg.f32 	%f177, %f176;
	abs.f32 	%f178, %f177;
	setp.eq.f32 	%p139, %f176, 0fBF800000;
	mov.f32 	%f689, 0f3F800000;
	@%p139 bra 	$L__BB0_203;
	setp.num.f32 	%p140, %f178, %f178;
	@%p140 bra 	$L__BB0_199;
	mov.f32 	%f584, 0fBF000000;
	add.rn.f32 	%f689, %f177, %f584;
	bra.uni 	$L__BB0_203;
$L__BB0_199:
	setp.neu.f32 	%p141, %f176, 0f00000000;
	setp.neu.f32 	%p142, %f178, 0f7F800000;
	and.pred  	%p143, %p141, %p142;
	@%p143 bra 	$L__BB0_201;
	sub.f32 	%f583, %f177, %f176;
	mov.b32 	%r1124, %f583;
	and.b32  	%r1125, %r1124, 2147483647;
	xor.b32  	%r1126, %r1125, 2139095040;
	mov.b32 	%f689, %r1126;
	bra.uni 	$L__BB0_203;
$L__BB0_201:
	setp.lt.f32 	%p144, %f178, 0f00800000;
	mul.f32 	%f528, %f178, 0f4B800000;
	selp.f32 	%f529, %f528, %f178, %p144;
	mov.b32 	%r1115, %f529;
	add.s32 	%r1116, %r1115, -1060439283;
	and.b32  	%r1117, %r1116, -8388608;
	sub.s32 	%r1118, %r1115, %r1117;
	mov.b32 	%f530, %r1118;
	cvt.rn.f32.s32 	%f531, %r1117;
	selp.f32 	%f532, 0fC1C00000, 0f00000000, %p144;
	fma.rn.f32 	%f533, %f531, 0f34000000, %f532;
	add.f32 	%f534, %f530, 0fBF800000;
	add.f32 	%f535, %f530, 0f3F800000;
	rcp.approx.ftz.f32 	%f536, %f535;
	add.f32 	%f537, %f534, %f534;
	mul.f32 	%f538, %f537, %f536;
	mul.f32 	%f539, %f538, %f538;
	neg.f32 	%f540, %f538;
	sub.f32 	%f541, %f534, %f538;
	add.f32 	%f542, %f541, %f541;
	fma.rn.f32 	%f543, %f540, %f534, %f542;
	mul.rn.f32 	%f544, %f536, %f543;
	fma.rn.f32 	%f545, %f539, 0f3A2C32E4, 0f3B52E7DB;
	fma.rn.f32 	%f546, %f545, %f539, 0f3C93BB73;
	fma.rn.f32 	%f547, %f546, %f539, 0f3DF6384F;
	mul.rn.f32 	%f548, %f547, %f539;
	fma.rn.f32 	%f549, %f538, 0f3FB8AA3B, %f533;
	mul.f32 	%f550, %f548, 0f40400000;
	sub.f32 	%f551, %f533, %f549;
	fma.rn.f32 	%f552, %f538, 0f3FB8AA3B, %f551;
	fma.rn.f32 	%f553, %f544, 0f3FB8AA3B, %f552;
	fma.rn.f32 	%f554, %f538, 0f32A55E34, %f553;
	fma.rn.f32 	%f555, %f550, %f544, %f554;
	fma.rn.f32 	%f556, %f548, %f538, %f555;
	add.rn.f32 	%f557, %f549, %f556;
	mov.f32 	%f558, 0fBF000000;
	mul.rn.f32 	%f559, %f557, %f558;
	cvt.rni.f32.f32 	%f560, %f559;
	sub.f32 	%f561, %f559, %f560;
	neg.f32 	%f562, %f559;
	fma.rn.f32 	%f563, %f557, 0fBF000000, %f562;
	neg.f32 	%f564, %f549;
	add.rn.f32 	%f565, %f557, %f564;
	neg.f32 	%f566, %f565;
	add.rn.f32 	%f567, %f556, %f566;
	fma.rn.f32 	%f568, %f567, 0fBF000000, %f563;
	add.f32 	%f569, %f561, %f568;
	setp.gt.f32 	%p145, %f560, 0f00000000;
	selp.b32 	%r1119, 0, -2097152000, %p145;
	setp.leu.f32 	%p146, %f176, 0f00000000;
	setp.lt.f32 	%p147, %f559, 0f00000000;
	selp.f32 	%f570, 0f00000000, 0f7F800000, %p147;
	abs.f32 	%f571, %f559;
	setp.gt.f32 	%p148, %f571, 0f43180000;
	cvt.rzi.s32.f32 	%r1120, %f560;
	shl.b32 	%r1121, %r1120, 23;
	sub.s32 	%r1122, %r1121, %r1119;
	mov.b32 	%f572, %r1122;
	add.s32 	%r1123, %r1119, 2130706432;
	mov.b32 	%f573, %r1123;
	fma.rn.f32 	%f574, %f569, 0f391FCB8E, 0f3AAF85ED;
	fma.rn.f32 	%f575, %f574, %f569, 0f3C1D9856;
	fma.rn.f32 	%f576, %f575, %f569, 0f3D6357BB;
	fma.rn.f32 	%f577, %f576, %f569, 0f3E75FDEC;
	fma.rn.f32 	%f578, %f577, %f569, 0f3F317218;
	fma.rn.f32 	%f579, %f578, %f569, 0f3F800000;
	mul.f32 	%f580, %f579, %f573;
	mul.f32 	%f581, %f580, %f572;
	selp.f32 	%f689, %f570, %f581, %p148;
	@%p146 bra 	$L__BB0_203;
	mov.f32 	%f689, 0f7FFFFFFF;
$L__BB0_203:
	ld.param.u64 	%rd97, [empiricalNullFilter_param_6];
	ld.param.u64 	%rd96, [empiricalNullFilter_param_5];
	cvta.to.global.u64 	%rd89, %rd96;
	add.s64 	%rd91, %rd89, %rd87;
	st.global.f32 	[%rd91], %f689;
	cvta.to.global.u64 	%rd92, %rd97;
	add.s64 	%rd93, %rd92, %rd87;
	mov.b32 	%r1127, 1;
	st.global.u32 	[%rd93], %r1127;
$L__BB0_204:
	ret;

}


// ===== COMPILED SASS (sm_100) =====

	.target	sm_100

	.elftype	@"ET_EXEC"


//--------------------- .note.nv.tkinfo           --------------------------
	.section	.note.nv.tkinfo,"",@"SHT_NOTE"
	.sectionflags	@"SHF_NOTE_NV_TKINFO"
	.tkinfo
        /*0018*/ 	.word	0x00000002
        /*0030*/ 	.string	""
        /*0030*/ 	.string	"ptxas"
        /*0030*/ 	.string	"Cuda compilation tools, release 13.0, V13.0.88"
        /*0030*/ 	.string	"Build cuda_13.0.r13.0/compiler.36424714_0"
        /*0030*/ 	.string	"-arch sm_100 -m 64 "



//--------------------- .note.nv.cuinfo           --------------------------
	.section	.note.nv.cuinfo,"",@"SHT_NOTE"
	.sectionflags	@"SHF_NOTE_NV_CUINFO"
        /*0018*/ 	.short	0x0002
        /*001a*/ 	.short	0x0064
        /*001c*/ 	.short	0x0082
	.zero		2


//--------------------- .nv.info                  --------------------------
	.section	.nv.info,"",@"SHT_CUDA_INFO"
	.align	4


	//----- nvinfo : EIATTR_REGCOUNT
	.align		4
        /*0000*/ 	.byte	0x04, 0x2f
        /*0002*/ 	.short	(.L_19 - .L_18)
	.align		4
.L_18:
        /*0004*/ 	.word	index@(empiricalNullFilter)
        /*0008*/ 	.word	0x00000038


	//----- nvinfo : EIATTR_FRAME_SIZE
	.align		4
.L_19:
        /*000c*/ 	.byte	0x04, 0x11
        /*000e*/ 	.short	(.L_21 - .L_20)
	.align		4
.L_20:
        /*0010*/ 	.word	index@($__internal_1_$__cuda_sm3x_div_rn_noftz_f32_slowpath)
        /*0014*/ 	.word	0x00000030


	//----- nvinfo : EIATTR_FRAME_SIZE
	.align		4
.L_21:
        /*0018*/ 	.byte	0x04, 0x11
        /*001a*/ 	.short	(.L_23 - .L_22)
	.align		4
.L_22:
        /*001c*/ 	.word	index@($__internal_0_$__cuda_sm20_sqrt_rn_f32_slowpath)
        /*0020*/ 	.word	0x00000030


	//----- nvinfo : EIATTR_FRAME_SIZE
	.align		4
.L_23:
        /*0024*/ 	.byte	0x04, 0x11
        /*0026*/ 	.short	(.L_25 - .L_24)
	.align		4
.L_24:
        /*0028*/ 	.word	index@(empiricalNullFilter)
        /*002c*/ 	.word	0x00000030


	//----- nvinfo : EIATTR_MIN_STACK_SIZE
	.align		4
.L_25:
        /*0030*/ 	.byte	0x04, 0x12
        /*0032*/ 	.short	(.L_27 - .L_26)
	.align		4
.L_26:
        /*0034*/ 	.word	index@(empiricalNullFilter)
        /*0038*/ 	.word	0x00000030
.L_27:


//--------------------- .nv.compat                --------------------------
	.section	.nv.compat,"",@"SHT_CUDA_COMPAT_INFO"
	.align	4
        /*0000*/ 	.byte	0x02, 0x09, 0x00, 0x00, 0x02, 0x02, 0x01, 0x00, 0x02, 0x05, 0x05, 0x00, 0x03, 0x07, 0x01, 0x01
        /*0010*/ 	.byte	0x02, 0x03, 0x00, 0x00, 0x02, 0x06, 0x01, 0x00, 0x04, 0x0b, 0x08, 0x00, 0x01, 0x00, 0x00, 0x00
        /*0020*/ 	.byte	0x00, 0x00, 0x00, 0x00


//--------------------- .nv.info.empiricalNullFilter --------------------------
	.section	.nv.info.empiricalNullFilter,"",@"SHT_CUDA_INFO"
	.sectionflags	@""
	.align	4


	//----- nvinfo : EIATTR_CUDA_API_VERSION
	.align		4
        /*0000*/ 	.byte	0x04, 0x37
        /*0002*/ 	.short	(.L_29 - .L_28)
.L_28:
        /*0004*/ 	.word	0x00000082


	//----- nvinfo : EIATTR_KPARAM_INFO
	.align		4
.L_29:
        /*0008*/ 	.byte	0x04, 0x17
        /*000a*/ 	.short	(.L_31 - .L_30)
.L_30:
        /*000c*/ 	.word	0x00000000
        /*0010*/ 	.short	0x0006
        /*0012*/ 	.short	0x0030
        /*0014*/ 	.byte	0x00, 0xf5, 0x21, 0x00


	//----- nvinfo : EIATTR_KPARAM_INFO
	.align		4
.L_31:
        /*0018*/ 	.byte	0x04, 0x17
        /*001a*/ 	.short	(.L_33 - .L_32)
.L_32:
        /*001c*/ 	.word	0x00000000
        /*0020*/ 	.short	0x0005
        /*0022*/ 	.short	0x0028
        /*0024*/ 	.byte	0x00, 0xf5, 0x21, 0x00


	//----- nvinfo : EIATTR_KPARAM_INFO
	.align		4
.L_33:
        /*0028*/ 	.byte	0x04, 0x17
        /*002a*/ 	.short	(.L_35 - .L_34)
.L_34:
        /*002c*/ 	.word	0x00000000
        /*0030*/ 	.short	0x0004
        /*0032*/ 	.short	0x0020
        /*0034*/ 	.byte	0x00, 0xf5, 0x21, 0x00


	//----- nvinfo : EIATTR_KPARAM_INFO
	.align		4
.L_35:
        /*0038*/ 	.byte	0x04, 0x17
        /*003a*/ 	.short	(.L_37 - .L_36)
.L_36:
        /*003c*/ 	.word	0x00000000
        /*0040*/ 	.short	0x0003
        /*0042*/ 	.short	0x0018
        /*0044*/ 	.byte	0x00, 0xf5, 0x21, 0x00


	//----- nvinfo : EIATTR_KPARAM_INFO
	.align		4
.L_37:
        /*0048*/ 	.byte	0x04, 0x17
        /*004a*/ 	.short	(.L_39 - .L_38)
.L_38:
        /*004c*/ 	.word	0x00000000
        /*0050*/ 	.short	0x0002
        /*0052*/ 	.short	0x0010
        /*0054*/ 	.byte	0x00, 0xf5, 0x21, 0x00


	//----- nvinfo : EIATTR_KPARAM_INFO
	.align		4
.L_39:
        /*0058*/ 	.byte	0x04, 0x17
        /*005a*/ 	.short	(.L_41 - .L_40)
.L_40:
        /*005c*/ 	.word	0x00000000
        /*0060*/ 	.short	0x0001
        /*0062*/ 	.short	0x0008
        /*0064*/ 	.byte	0x00, 0xf5, 0x21, 0x00


	//----- nvinfo : EIATTR_KPARAM_INFO
	.align		4
.L_41:
        /*0068*/ 	.byte	0x04, 0x17
        /*006a*/ 	.short	(.L_43 - .L_42)
.L_42:
        /*006c*/ 	.word	0x00000000
        /*0070*/ 	.short	0x0000
        /*0072*/ 	.short	0x0000
        /*0074*/ 	.byte	0x00, 0xf5, 0x21, 0x00


	//----- nvinfo : EIATTR_SPARSE_MMA_MASK
	.align		4
.L_43:
        /*0078*/ 	.byte	0x03, 0x50
        /*007a*/ 	.short	0x0000


	//----- nvinfo : EIATTR_MAXREG_COUNT
	.align		4
        /*007c*/ 	.byte	0x03, 0x1b
        /*007e*/ 	.short	0x00ff


	//----- nvinfo : EIATTR_NUM_BARRIERS
	.align		4
        /*0080*/ 	.byte	0x02, 0x4c
        /*0082*/ 	.byte	0x01
	.zero		1


	//----- nvinfo : EIATTR_MERCURY_ISA_VERSION
	.align		4
        /*0084*/ 	.byte	0x03, 0x5f
        /*0086*/ 	.short	0x0101


	//----- nvinfo : EIATTR_VRC_CTA_INIT_COUNT
	.align		4
        /*0088*/ 	.byte	0x02, 0x4a
	.zero		1
	.zero		1


	//----- nvinfo : EIATTR_EXIT_INSTR_OFFSETS
	.align		4
        /*008c*/ 	.byte	0x04, 0x1c
        /*008e*/ 	.short	(.L_45 - .L_44)


	//   ....[0]....
.L_44:
        /*0090*/ 	.word	0x00006650


	//   ....[1]....
        /*0094*/ 	.word	0x00006c10


	//----- nvinfo : EIATTR_CRS_STACK_SIZE
	.align		4
.L_45:
        /*0098*/ 	.byte	0x04, 0x1e
        /*009a*/ 	.short	(.L_47 - .L_46)
.L_46:
        /*009c*/ 	.word	0x00000000


	//----- nvinfo : EIATTR_CBANK_PARAM_SIZE
	.align		4
.L_47:
        /*00a0*/ 	.byte	0x03, 0x19
        /*00a2*/ 	.short	0x0038


	//----- nvinfo : EIATTR_PARAM_CBANK
	.align		4
        /*00a4*/ 	.byte	0x04, 0x0a
        /*00a6*/ 	.short	(.L_49 - .L_48)
	.align		4
.L_48:
        /*00a8*/ 	.word	index@(.nv.constant0.empiricalNullFilter)
        /*00ac*/ 	.short	0x0380
        /*00ae*/ 	.short	0x0038


	//----- nvinfo : EIATTR_SW_WAR
	.align		4
.L_49:
        /*00b0*/ 	.byte	0x04, 0x36
        /*00b2*/ 	.short	(.L_51 - .L_50)
.L_50:
        /*00b4*/ 	.word	0x00000008
.L_51:


//--------------------- .nv.callgraph             --------------------------
	.section	.nv.callgraph,"",@"SHT_CUDA_CALLGRAPH"
	.align	4
	.sectionentsize	8
	.align		4
        /*0000*/ 	.word	0x00000000
	.align		4
        /*0004*/ 	.word	0xffffffff
	.align		4
        /*0008*/ 	.word	0x00000000
	.align		4
        /*000c*/ 	.word	0xfffffffe
	.align		4
        /*0010*/ 	.word	0x00000000
	.align		4
        /*0014*/ 	.word	0xfffffffd
	.align		4
        /*0018*/ 	.word	0x00000000
	.align		4
        /*001c*/ 	.word	0xfffffffc


//--------------------- .nv.constant4             --------------------------
	.section	.nv.constant4,"a",@progbits
	.align	8
	.align		8
.nv.constant4:
        /*0000*/ 	.dword	precalc_xorwow_matrix
	.align		8
        /*0008*/ 	.dword	precalc_xorwow_offset_matrix
	.align		8
        /*0010*/ 	.dword	mrg32k3aM1
	.align		8
        /*0018*/ 	.dword	mrg32k3aM2
	.align		8
        /*0020*/ 	.dword	mrg32k3aM1SubSeq
	.align		8
        /*0028*/ 	.dword	mrg32k3aM2SubSeq
	.align		8
        /*0030*/ 	.dword	mrg32k3aM1Seq
	.align		8
        /*0038*/ 	.dword	mrg32k3aM2Seq


//--------------------- .nv.constant3             --------------------------
	.section	.nv.constant3,"a",@progbits
	.align	8
.nv.constant3:
	.type		__cr_lgamma_table,@object
	.size		__cr_lgamma_table,(roiWidth - __cr_lgamma_table)
__cr_lgamma_table:
        /*0000*/ 	.byte	0x00, 0x00, 0x00, 0x00, 0x00, 0x00, 0x00, 0x00, 0x00, 0x00, 0x00, 0x00, 0x00, 0x00, 0x00, 0x00
        /*0010*/ 	.byte	0xef, 0x39, 0xfa, 0xfe, 0x42, 0x2e, 0xe6, 0x3f, 0x02, 0x20, 0x2a, 0xfa, 0x0b, 0xab, 0xfc, 0x3f
        /*0020*/ 	.byte	0xf9, 0x2c, 0x92, 0x7c, 0xa7, 0x6c, 0x09, 0x40, 0xc9, 0x79, 0x44, 0x3c, 0x64, 0x26, 0x13, 0x40
        /*0030*/ 	.byte	0xca, 0x01, 0xcf, 0x3a, 0x27, 0x51, 0x1a, 0x40, 0x30, 0xcc, 0x2d, 0xf3, 0xe1, 0x0c, 0x21, 0x40
        /*0040*/ 	.byte	0x0d, 0xb7, 0xfc, 0x82, 0x8e, 0x35, 0x25, 0x40
	.type		roiWidth,@object
	.size		roiWidth,(roiHeight - roiWidth)
roiWidth:
	.zero		4
	.type		roiHeight,@object
	.size		roiHeight,(cacheWidth - roiHeight)
roiHeight:
	.zero		4
	.type		cacheWidth,@object
	.size		cacheWidth,(kernelRadius - cacheWidth)
cacheWidth:
	.zero		4
	.type		kernelRadius,@object
	.size		kernelRadius,(kernelHeight - kernelRadius)
kernelRadius:
	.zero		4
	.type		kernelHeight,@object
	.size		kernelHeight,(nInitial - kernelHeight)
kernelHeight:
	.zero		4
	.type		nInitial,@object
	.size		nInitial,(nStep - nInitial)
nInitial:
	.zero		4
	.type		nStep,@object
	.size		nStep,(cachePointerWidth - nStep)
nStep:
	.zero		4
	.type		cachePointerWidth,@object
	.size		cachePointerWidth,(isCopyCacheToShared - cachePointerWidth)
cachePointerWidth:
	.zero		4
	.type		isCopyCacheToShared,@object
	.size		isCopyCacheToShared,(.L_17 - isCopyCacheToShared)
isCopyCacheToShared:
	.zero		4
.L_17:


//--------------------- .text.empiricalNullFilter --------------------------
	.section	.text.empiricalNullFilter,"ax",@progbits
	.align	128
        .global         empiricalNullFilter
        .type           empiricalNullFilter,@function
        .size           empiricalNullFilter,(.L_x_132 - empiricalNullFilter)
        .other          empiricalNullFilter,@"STO_CUDA_ENTRY STV_DEFAULT"
empiricalNullFilter:
.text.empiricalNullFilter:
[----:B------:R-:W0:Y:S01]  /*0000*/  LDC R1, c[0x0][0x37c] ;  /* 0x0000df00ff017b82 */ /* 0x000e220000000800 */
[----:B------:R-:W1:Y:S07]  /*0010*/  S2R R6, SR_TID.Y ;  /* 0x0000000000067919 */ /* 0x000e6e0000002200 */
[----:B------:R-:W1:Y:S01]  /*0020*/  LDC R9, c[0x0][0x360] ;  /* 0x0000d800ff097b82 */ /* 0x000e620000000800 */
[----:B------:R-:W2:Y:S01]  /*0030*/  LDCU UR12, c[0x3][0x68] ;  /* 0x00c00d00ff0c77ac */ /* 0x000ea20008000800 */
[----:B------:R-:W-:Y:S01]  /*0040*/  MOV R10, 0x400 ;  /* 0x00000400000a7802 */ /* 0x000fe20000000f00 */
[----:B------:R-:W1:Y:S01]  /*0050*/  S2R R4, SR_TID.X ;  /* 0x0000000000047919 */ /* 0x000e620000002100 */
[----:B0-----:R-:W-:Y:S01]  /*0060*/  VIADD R1, R1, 0xffffffd0 ;  /* 0xffffffd001017836 */ /* 0x001fe20000000000 */
[----:B------:R-:W0:Y:S01]  /*0070*/  LDCU.64 UR10, c[0x3][0x50] ;  /* 0x00c00a00ff0a77ac */ /* 0x000e220008000a00 */
[----:B------:R-:W3:Y:S02]  /*0080*/  S2R R7, SR_CgaCtaId ;  /* 0x0000000000077919 */ /* 0x000ee40000008800 */
[----:B------:R-:W4:Y:S01]  /*0090*/  S2UR UR5, SR_CTAID.Y ;  /* 0x00000000000579c3 */ /* 0x000f220000002600 */
[----:B------:R-:W5:Y:S01]  /*00a0*/  LDCU.64 UR8, c[0x3][0x48] ;  /* 0x00c00900ff0877ac */ /* 0x000f620008000a00 */
[----:B------:R-:W0:Y:S06]  /*00b0*/  LDCU.64 UR6, c[0x0][0x358] ;  /* 0x00006b00ff0677ac */ /* 0x000e2c0008000a00 */
[----:B------:R-:W4:Y:S01]  /*00c0*/  LDC R21, c[0x0][0x364] ;  /* 0x0000d900ff157b82 */ /* 0x000f220000000800 */
[----:B--2---:R-:W-:-:S07]  /*00d0*/  UISETP.NE.AND UP0, UPT, UR12, URZ, UPT ;  /* 0x000000ff0c00728c */ /* 0x004fce000bf05270 */
[----:B------:R-:W2:Y:S08]  /*00e0*/  S2UR UR4, SR_CTAID.X ;  /* 0x00000000000479c3 */ /* 0x000eb00000002500 */
[----:B------:R-:W2:Y:S01]  /*00f0*/  LDC.64 R26, c[0x0][0x380] ;  /* 0x0000e000ff1a7b82 */ /* 0x000ea20000000a00 */
[----:B-1----:R-:W-:Y:S01]  /*0100*/  IMAD R20, R9, R6, R4 ;  /* 0x0000000609147224 */ /* 0x002fe200078e0204 */
[----:B---3--:R-:W-:Y:S01]  /*0110*/  LEA R10, R7, R10, 0x18 ;  /* 0x0000000a070a7211 */ /* 0x008fe200078ec0ff */
[----:B----4-:R-:W-:-:S02]  /*0120*/  IMAD R11, R21, UR5, R6 ;  /* 0x00000005150b7c24 */ /* 0x010fc4000f8e0206 */
[----:B------:R-:W-:-:S03]  /*0130*/  IMAD R21, R9, R21, RZ ;  /* 0x0000001509157224 */ /* 0x000fc600078e02ff */
[----:B0-----:R-:W-:Y:S01]  /*0140*/  IADD3 R2, PT, PT, R11, UR11, RZ ;  /* 0x0000000b0b027c10 */ /* 0x001fe2000fffe0ff */
[----:B------:R-:W-:Y:S01]  /*0150*/  IMAD R7, R21, 0x4, R10 ;  /* 0x0000000415077824 */ /* 0x000fe200078e020a */
[----:B-----5:R-:W-:Y:S01]  /*0160*/  ISETP.GE.AND P0, PT, R11, UR9, PT ;  /* 0x000000090b007c0c */ /* 0x020fe2000bf06270 */
[----:B--2---:R-:W-:-:S04]  /*0170*/  IMAD R0, R9, UR4, R4 ;  /* 0x0000000409007c24 */ /* 0x004fc8000f8e0204 */
[C---:B------:R-:W-:Y:S01]  /*0180*/  VIADD R3, R0.reuse, UR11 ;  /* 0x0000000b00037c36 */ /* 0x040fe20008000000 */
[----:B------:R-:W-:Y:S01]  /*0190*/  ISETP.LT.AND P3, PT, R0, UR8, !P0 ;  /* 0x0000000800007c0c */ /* 0x000fe2000c761270 */
[----:B------:R-:W-:Y:S02]  /*01a0*/  IMAD R11, R11, UR8, R0 ;  /* 0x000000080b0b7c24 */ /* 0x000fe4000f8e0200 */
[----:B------:R-:W-:Y:S01]  /*01b0*/  IMAD R5, R2, UR10, R3 ;  /* 0x0000000a02057c24 */ /* 0x000fe2000f8e0203 */
[----:B------:R-:W-:-:S03]  /*01c0*/  P2R R12, PR, RZ, 0x8 ;  /* 0x00000008ff0c7803 */ /* 0x000fc60000000000 */
[----:B------:R-:W-:Y:S01]  /*01d0*/  IMAD.WIDE R26, R5, 0x4, R26 ;  /* 0x00000004051a7825 */ /* 0x000fe200078e021a */
[----:B------:R-:W-:Y:S06]  /*01e0*/  BRA.U !UP0, `(.L_x_0) ;  /* 0x0000000108d47547 */ /* 0x000fec000b800000 */
[----:B------:R-:W0:Y:S01]  /*01f0*/  S2R R9, SR_SWINHI ;  /* 0x0000000000097919 */ /* 0x000e220000002f00 */
[----:B------:R-:W1:Y:S01]  /*0200*/  LDCU UR9, c[0x3][0x64] ;  /* 0x00c00c80ff0977ac */ /* 0x000e620008000800 */
[----:B------:R-:W-:Y:S01]  /*0210*/  IADD3 R3, PT, PT, R4, UR11, RZ ;  /* 0x0000000b04037c10 */ /* 0x000fe2000fffe0ff */
[----:B------:R-:W-:Y:S01]  /*0220*/  VIADD R0, R6, UR11 ;  /* 0x0000000b06007c36 */ /* 0x000fe20008000000 */
[----:B------:R-:W-:Y:S03]  /*0230*/  BSSY.RECONVERGENT B0, `(.L_x_0) ;  /* 0x0000030000007945 */ /* 0x000fe60003800200 */
[----:B-1----:R-:W-:-:S05]  /*0240*/  IMAD R0, R0, UR9, R3 ;  /* 0x0000000900007c24 */ /* 0x002fca000f8e0203 */
[----:B------:R-:W-:-:S04]  /*0250*/  IADD3 R0, P0, PT, R21, R0, RZ ;  /* 0x0000000015007210 */ /* 0x000fc80007f1e0ff */
[----:B------:R-:W-:Y:S02]  /*0260*/  IADD3 R27, P1, PT, R21, R0, RZ ;  /* 0x00000000151b7210 */ /* 0x000fe40007f3e0ff */
[----:B------:R-:W-:Y:S02]  /*0270*/  MOV R2, R10 ;  /* 0x0000000a00027202 */ /* 0x000fe40000000f00 */
[----:B0-----:R-:W-:Y:S02]  /*0280*/  MOV R3, R9 ;  /* 0x0000000900037202 */ /* 0x001fe40000000f00 */
[----:B------:R-:W-:Y:S02]  /*0290*/  LEA R26, P2, R27, R2, 0x2 ;  /* 0x000000021b1a7211 */ /* 0x000fe400078410ff */
[----:B------:R-:W-:-:S04]  /*02a0*/  IADD3.X R2, PT, PT, RZ, RZ, RZ, P1, P0 ;  /* 0x000000ffff027210 */ /* 0x000fc80000fe04ff */
[----:B------:R-:W-:Y:S01]  /*02b0*/  LEA.HI.X R27, R27, R3, R2, 0x2, P2 ;  /* 0x000000031b1b7211 */ /* 0x000fe200010f1402 */
[----:B------:R-:W-:Y:S06]  /*02c0*/  @!P3 BRA `(.L_x_1) ;  /* 0x000000000098b947 */ /* 0x000fec0003800000 */
[----:B------:R-:W0:Y:S01]  /*02d0*/  LDCU UR5, c[0x3][0x58] ;  /* 0x00c00b00ff0577ac */ /* 0x000e220008000800 */
[----:B------:R-:W-:Y:S01]  /*02e0*/  IMAD R3, RZ, RZ, -UR9 ;  /* 0x80000009ff037e24 */ /* 0x000fe2000f8e02ff */
[----:B------:R-:W1:Y:S03]  /*02f0*/  LDCU.64 UR12, c[0x0][0x380] ;  /* 0x00007000ff0c77ac */ /* 0x000e660008000a00 */
[----:B------:R-:W-:Y:S01]  /*0300*/  IMAD R0, R3, UR11, R0 ;  /* 0x0000000b03007c24 */ /* 0x000fe2000f8e0200 */
[----:B------:R-:W-:-:S04]  /*0310*/  UIADD3 UR4, UPT, UPT, URZ, -UR11, URZ ;  /* 0x8000000bff047290 */ /* 0x000fc8000fffe0ff */
[----:B------:R-:W-:-:S04]  /*0320*/  UIMAD UR4, UR4, UR10, URZ ;  /* 0x0000000a040472a4 */ /* 0x000fc8000f8e02ff */
[----:B------:R-:W-:Y:S02]  /*0330*/  USHF.R.S32.HI UR8, URZ, 0x1f, UR4 ;  /* 0x0000001fff087899 */ /* 0x000fe40008011404 */
[----:B0-----:R-:W-:Y:S01]  /*0340*/  UISETP.GE.AND UP0, UPT, UR5, 0x1, UPT ;  /* 0x000000010500788c */ /* 0x001fe2000bf06270 */
[----:B------:R-:W-:-:S04]  /*0350*/  IADD3 R9, P0, PT, R5, UR4, RZ ;  /* 0x0000000405097c10 */ /* 0x000fc8000ff1e0ff */
[----:B-1----:R-:W-:Y:S02]  /*0360*/  LEA R8, P1, R9, UR12, 0x2 ;  /* 0x0000000c09087c11 */ /* 0x002fe4000f8210ff */
[----:B------:R-:W-:-:S04]  /*0370*/  LEA.HI.X.SX32 R2, R5, UR8, 0x1, P0 ;  /* 0x0000000805027c11 */ /* 0x000fc800080f0eff */
[----:B------:R-:W-:Y:S01]  /*0380*/  LEA.HI.X R9, R9, UR13, R2, 0x2, P1 ;  /* 0x0000000d09097c11 */ /* 0x000fe200088f1402 */
[----:B------:R-:W-:Y:S06]  /*0390*/  BRA.U !UP0, `(.L_x_1) ;  /* 0x0000000108647547 */ /* 0x000fec000b800000 */
[----:B------:R-:W-:Y:S02]  /*03a0*/  HFMA2 R13, -RZ, RZ, 0, 0 ;  /* 0x00000000ff0d7431 */ /* 0x000fe400000001ff */
[----:B------:R-:W-:Y:S01]  /*03b0*/  IMAD R0, R0, 0x4, R7 ;  /* 0x0000000400007824 */ /* 0x000fe200078e0207 */
[----:B------:R-:W-:-:S12]  /*03c0*/  USHF.L.U32 UR4, UR5, 0x1, URZ ;  /* 0x0000000105047899 */ /* 0x000fd800080006ff */
.L_x_4:
[----:B0-----:R-:W0:Y:S08]  /*03d0*/  LDC.64 R2, c[0x0][0x398] ;  /* 0x0000e600ff027b82 */ /* 0x001e300000000a00 */
[----:B------:R-:W1:Y:S08]  /*03e0*/  LDC R5, c[0x3][0x50] ;  /* 0x00c01400ff057b82 */ /* 0x000e700000000800 */
[----:B------:R-:W2:Y:S01]  /*03f0*/  LDC R19, c[0x3][0x64] ;  /* 0x00c01900ff137b82 */ /* 0x000ea20000000800 */
[----:B0-----:R-:W-:-:S05]  /*0400*/  IMAD.WIDE.U32 R2, R13, 0x4, R2 ;  /* 0x000000040d027825 */ /* 0x001fca00078e0002 */
[----:B------:R-:W3:Y:S04]  /*0410*/  LDG.E R6, desc[UR6][R2.64] ;  /* 0x0000000602067981 */ /* 0x000ee8000c1e1900 */
[----:B------:R-:W3:Y:S01]  /*0420*/  LDG.E R17, desc[UR6][R2.64+0x4] ;  /* 0x0000040602117981 */ /* 0x000ee2000c1e1900 */
[----:B------:R-:W-:Y:S02]  /*0430*/  VIADD R13, R13, 0x2 ;  /* 0x000000020d0d7836 */ /* 0x000fe40000000000 */
[----:B-1----:R-:W-:-:S03]  /*0440*/  IMAD.WIDE R4, R5, 0x4, R8 ;  /* 0x0000000405047825 */ /* 0x002fc600078e0208 */
[----:B------:R-:W-:Y:S02]  /*0450*/  ISETP.GE.U32.AND P1, PT, R13, UR4, PT ;  /* 0x000000040d007c0c */ /* 0x000fe4000bf26070 */
[----:B---3--:R-:W-:-:S13]  /*0460*/  ISETP.GT.AND P0, PT, R6, R17, PT ;  /* 0x000000110600720c */ /* 0x008fda0003f04270 */
[----:B--2---:R-:W-:Y:S05]  /*0470*/  @P0 BRA `(.L_x_2) ;  /* 0x00000000001c0947 */ /* 0x004fea0003800000 */
.L_x_3:
[----:B0-----:R-:W-:-:S06]  /*0480*/  IMAD.WIDE R2, R6, 0x4, R8 ;  /* 0x0000000406027825 */ /* 0x001fcc00078e0208 */
[----:B------:R-:W2:Y:S01]  /*0490*/  LDG.E R2, desc[UR6][R2.64] ;  /* 0x0000000602027981 */ /* 0x000ea2000c1e1900 */
[C---:B------:R-:W-:Y:S01]  /*04a0*/  IMAD R15, R6.reuse, 0x4, R0 ;  /* 0x00000004060f7824 */ /* 0x040fe200078e0200 */
[C---:B------:R-:W-:Y:S02]  /*04b0*/  ISETP.NE.AND P0, PT, R6.reuse, R17, PT ;  /* 0x000000110600720c */ /* 0x040fe40003f05270 */
[----:B------:R-:W-:Y:S02]  /*04c0*/  IADD3 R6, PT, PT, R6, 0x1, RZ ;  /* 0x0000000106067810 */ /* 0x000fe40007ffe0ff */
[----:B--2---:R0:W-:Y:S09]  /*04d0*/  STS [R15], R2 ;  /* 0x000000020f007388 */ /* 0x0041f20000000800 */
[----:B------:R-:W-:Y:S05]  /*04e0*/  @P0 BRA `(.L_x_3) ;  /* 0xfffffffc00e40947 */ /* 0x000fea000383ffff */
.L_x_2:
[----:B------:R-:W-:Y:S01]  /*04f0*/  IMAD.MOV.U32 R8, RZ, RZ, R4 ;  /* 0x000000ffff087224 */ /* 0x000fe200078e0004 */
[----:B------:R-:W-:Y:S01]  /*0500*/  LEA R0, R19, R0, 0x2 ;  /* 0x0000000013007211 */ /* 0x000fe200078e10ff */
[----:B------:R-:W-:Y:S01]  /*0510*/  IMAD.MOV.U32 R9, RZ, RZ, R5 ;  /* 0x000000ffff097224 */ /* 0x000fe200078e0005 */
[----:B------:R-:W-:Y:S06]  /*0520*/  @!P1 BRA `(.L_x_4) ;  /* 0xfffffffc00a89947 */ /* 0x000fec000383ffff */
.L_x_1:
[----:B------:R-:W-:Y:S05]  /*0530*/  BSYNC.RECONVERGENT B0 ;  /* 0x0000000000007941 */ /* 0x000fea0003800200 */
.L_x_0:
[----:B------:R-:W-:Y:S02]  /*0540*/  HFMA2 R17, -RZ, RZ, 40.90625, -0.151123046875 ;  /* 0x511db0d6ff117431 */ /* 0x000fe400000001ff */
[----:B------:R-:W-:Y:S01]  /*0550*/  IMAD.MOV.U32 R8, RZ, RZ, 0x2abc4dd5 ;  /* 0x2abc4dd5ff087424 */ /* 0x000fe200078e00ff */
[----:B------:R-:W-:Y:S01]  /*0560*/  MOV R14, 0x455f2458 ;  /* 0x455f2458000e7802 */ /* 0x000fe20000000f00 */
[----:B------:R-:W-:Y:S01]  /*0570*/  IMAD.MOV.U32 R9, RZ, RZ, 0x58213ed2 ;  /* 0x58213ed2ff097424 */ /* 0x000fe200078e00ff */
[----:B------:R-:W-:Y:S01]  /*0580*/  ISETP.NE.AND P0, PT, R11, RZ, PT ;  /* 0x000000ff0b00720c */ /* 0x000fe20003f05270 */
[----:B0-----:R-:W-:Y:S01]  /*0590*/  IMAD.MOV.U32 R15, RZ, RZ, -0x75bd8fc ;  /* 0xf8a42704ff0f7424 */ /* 0x001fe200078e00ff */
[----:B------:R-:W-:Y:S01]  /*05a0*/  BAR.SYNC.DEFER_BLOCKING 0x0 ;  /* 0x0000000000007b1d */ /* 0x000fe20000010000 */
[----:B------:R-:W-:Y:S01]  /*05b0*/  IMAD.MOV.U32 R16, RZ, RZ, -0x23270784 ;  /* 0xdcd8f87cff107424 */ /* 0x000fe200078e00ff */
[----:B------:R-:W-:Y:S01]  /*05c0*/  SHF.R.S32.HI R0, RZ, 0x1f, R11 ;  /* 0x0000001fff007819 */ /* 0x000fe2000001140b */
[----:B------:R-:W-:Y:S01]  /*05d0*/  IMAD.MOV.U32 R6, RZ, RZ, 0x58213ed2 ;  /* 0x58213ed2ff067424 */ /* 0x000fe200078e00ff */
[----:B------:R-:W-:Y:S01]  /*05e0*/  MOV R4, 0x455f2458 ;  /* 0x455f245800047802 */ /* 0x000fe20000000f00 */
[----:B------:R-:W-:Y:S01]  /*05f0*/  IMAD.MOV.U32 R5, RZ, RZ, -0x75bd8fc ;  /* 0xf8a42704ff057424 */ /* 0x000fe200078e00ff */
[----:B------:R-:W-:Y:S01]  /*0600*/  BSSY.RECONVERGENT B0, `(.L_x_5) ;  /* 0x000025c000007945 */ /* 0x000fe20003800200 */
[----:B------:R-:W-:Y:S01]  /*0610*/  IMAD.MOV.U32 R3, RZ, RZ, 0x511db0d6 ;  /* 0x511db0d6ff037424 */ /* 0x000fe200078e00ff */
[----:B------:R0:W-:Y:S01]  /*0620*/  STL.64 [R1], R8 ;  /* 0x0000000801007387 */ /* 0x0001e20000100a00 */
[----:B------:R-:W-:-:S03]  /*0630*/  IMAD.MOV.U32 R2, RZ, RZ, -0x23270784 ;  /* 0xdcd8f87cff027424 */ /* 0x000fc600078e00ff */
[----:B------:R0:W-:Y:S04]  /*0640*/  STL.64 [R1+0x8], R14 ;  /* 0x0000080e01007387 */ /* 0x0001e80000100a00 */
[----:B------:R0:W-:Y:S01]  /*0650*/  STL.64 [R1+0x10], R16 ;  /* 0x0000101001007387 */ /* 0x0001e20000100a00 */
[----:B------:R-:W-:Y:S05]  /*0660*/  @!P0 BRA `(.L_x_6) ;  /* 0x0000002400548947 */ /* 0x000fea0003800000 */
[----:B------:R-:W-:Y:S01]  /*0670*/  MOV R13, RZ ;  /* 0x000000ff000d7202 */ /* 0x000fe20000000f00 */
[----:B------:R-:W-:Y:S01]  /*0680*/  IMAD.MOV.U32 R6, RZ, RZ, 0x58213ed2 ;  /* 0x58213ed2ff067424 */ /* 0x000fe200078e00ff */
[----:B0-----:R-:W-:Y:S01]  /*0690*/  MOV R17, R0 ;  /* 0x0000000000117202 */ /* 0x001fe20000000f00 */
[----:B------:R-:W-:Y:S01]  /*06a0*/  IMAD.MOV.U32 R16, RZ, RZ, R11 ;  /* 0x000000ffff107224 */ /* 0x000fe200078e000b */
[----:B------:R-:W-:Y:S01]  /*06b0*/  MOV R2, 0xdcd8f87c ;  /* 0xdcd8f87c00027802 */ /* 0x000fe20000000f00 */
[----:B------:R-:W-:Y:S02]  /*06c0*/  IMAD.MOV.U32 R4, RZ, RZ, 0x455f2458 ;  /* 0x455f2458ff047424 */ /* 0x000fe400078e00ff */
[----:B------:R-:W-:Y:S02]  /*06d0*/  IMAD.MOV.U32 R5, RZ, RZ, -0x75bd8fc ;  /* 0xf8a42704ff057424 */ /* 0x000fe400078e00ff */
[----:B------:R-:W-:-:S07]  /*06e0*/  IMAD.MOV.U32 R3, RZ, RZ, 0x511db0d6 ;  /* 0x511db0d6ff037424 */ /* 0x000fce00078e00ff */
.L_x_15:
[----:B------:R-:W-:Y:S01]  /*06f0*/  LOP3.LUT R30, R16, 0x3, RZ, 0xc0, !PT ;  /* 0x00000003101e7812 */ /* 0x000fe200078ec0ff */
[----:B------:R-:W-:Y:S03]  /*0700*/  BSSY.RECONVERGENT B1, `(.L_x_7) ;  /* 0x0000245000017945 */ /* 0x000fe60003800200 */
[----:B------:R-:W-:-:S04]  /*0710*/  ISETP.NE.U32.AND P0, PT, R30, RZ, PT ;  /* 0x000000ff1e00720c */ /* 0x000fc80003f05070 */
[----:B------:R-:W-:-:S13]  /*0720*/  ISETP.NE.AND.EX P0, PT, RZ, RZ, PT, P0 ;  /* 0x000000ffff00720c */ /* 0x000fda0003f05300 */
[----:B012---:R-:W-:Y:S05]  /*0730*/  @!P0 BRA `(.L_x_8) ;  /* 0x0000002400048947 */ /* 0x007fea0003800000 */
[----:B------:R-:W0:Y:S01]  /*0740*/  LDC.64 R8, c[0x4][RZ] ;  /* 0x01000000ff087b82 */ /* 0x000e220000000a00 */
[----:B------:R-:W-:Y:S02]  /*0750*/  HFMA2 R18, -RZ, RZ, 0, 0 ;  /* 0x00000000ff127431 */ /* 0x000fe400000001ff */
[----:B------:R-:W-:Y:S01]  /*0760*/  IMAD.MOV.U32 R6, RZ, RZ, RZ ;  /* 0x000000ffff067224 */ /* 0x000fe200078e00ff */
[----:B------:R-:W-:Y:S02]  /*0770*/  CS2R R2, SRZ ;  /* 0x0000000000027805 */ /* 0x000fe4000001ff00 */
[----:B------:R-:W-:Y:S01]  /*0780*/  CS2R R4, SRZ ;  /* 0x0000000000047805 */ /* 0x000fe2000001ff00 */
[----:B0-----:R-:W-:-:S07]  /*0790*/  IMAD.WIDE.U32 R8, R13, 0xc80, R8 ;  /* 0x00000c800d087825 */ /* 0x001fce00078e0008 */
.L_x_10:
[----:B------:R-:W-:-:S06]  /*07a0*/  IMAD R19, R18, 0x4, R1 ;  /* 0x0000000412137824 */ /* 0x000fcc00078e0201 */
[----:B------:R-:W5:Y:S01]  /*07b0*/  LDL R19, [R19+0x4] ;  /* 0x0000040013137983 */ /* 0x000f620000100800 */
[----:B------:R-:W-:Y:S01]  /*07c0*/  IMAD.SHL.U32 R22, R18, 0x20, RZ ;  /* 0x0000002012167824 */ /* 0x000fe200078e00ff */
[----:B------:R-:W-:-:S06]  /*07d0*/  UMOV UR4, URZ ;  /* 0x000000ff00047c82 */ /* 0x000fcc0008000000 */
.L_x_9:
[----:B-----5:R-:W-:Y:S02]  /*07e0*/  SHF.R.U32.HI R36, RZ, UR4, R19 ;  /* 0x00000004ff247c19 */ /* 0x020fe40008011613 */
[----:B------:R-:W-:Y:S02]  /*07f0*/  IADD3 R14, PT, PT, R22, UR4, RZ ;  /* 0x00000004160e7c10 */ /* 0x000fe4000fffe0ff */
[----:B------:R-:W-:-:S04]  /*0800*/  LOP3.LUT R15, R36, 0x1, RZ, 0xc0, !PT ;  /* 0x00000001240f7812 */ /* 0x000fc800078ec0ff */
[----:B------:R-:W-:Y:S01]  /*0810*/  ISETP.NE.U32.AND P0, PT, R15, 0x1, PT ;  /* 0x000000010f00780c */ /* 0x000fe20003f05070 */
[----:B------:R-:W-:-:S04]  /*0820*/  IMAD R15, R14, 0x5, RZ ;  /* 0x000000050e0f7824 */ /* 0x000fc800078e02ff */
[----:B------:R-:W-:-:S08]  /*0830*/  IMAD.WIDE.U32 R14, R15, 0x4, R8 ;  /* 0x000000040f0e7825 */ /* 0x000fd000078e0008 */
[----:B------:R-:W2:Y:S04]  /*0840*/  @!P0 LDG.E R23, desc[UR6][R14.64] ;  /* 0x000000060e178981 */ /* 0x000ea8000c1e1900 */
[----:B------:R-:W3:Y:S04]  /*0850*/  @!P0 LDG.E R25, desc[UR6][R14.64+0x4] ;  /* 0x000004060e198981 */ /* 0x000ee8000c1e1900 */
[----:B------:R-:W4:Y:S04]  /*0860*/  @!P0 LDG.E R24, desc[UR6][R14.64+0x8] ;  /* 0x000008060e188981 */ /* 0x000f28000c1e1900 */
[----:B------:R-:W4:Y:S04]  /*0870*/  @!P0 LDG.E R28, desc[UR6][R14.64+0x10] ;  /* 0x000010060e1c8981 */ /* 0x000f28000c1e1900 */
[----:B------:R-:W4:Y:S01]  /*0880*/  @!P0 LDG.E R29, desc[UR6][R14.64+0xc] ;  /* 0x00000c060e1d8981 */ /* 0x000f22000c1e1900 */
[----:B------:R-:W-:-:S13]  /*0890*/  R2P PR, R36, 0x7e ;  /* 0x0000007e24007804 */ /* 0x000fda0000000000 */
[----:B------:R-:W4:Y:S04]  /*08a0*/  @P2 LDG.E R31, desc[UR6][R14.64+0x28] ;  /* 0x000028060e1f2981 */ /* 0x000f28000c1e1900 */
        /* <DEDUP_REMOVED lines=12> */
[----:B------:R-:W4:Y:S01]  /*0970*/  @P6 LDG.E R46, desc[UR6][R14.64+0x88] ;  /* 0x000088060e2e6981 */ /* 0x000f22000c1e1900 */
[----:B--2---:R-:W-:-:S03]  /*0980*/  @!P0 LOP3.LUT R6, R6, R23, RZ, 0x3c, !PT ;  /* 0x0000001706068212 */ /* 0x004fc600078e3cff */
[----:B------:R-:W2:Y:S01]  /*0990*/  @P1 LDG.E R23, desc[UR6][R14.64+0x14] ;  /* 0x000014060e171981 */ /* 0x000ea2000c1e1900 */
[----:B---3--:R-:W-:-:S03]  /*09a0*/  @!P0 LOP3.LUT R4, R4, R25, RZ, 0x3c, !PT ;  /* 0x0000001904048212 */ /* 0x008fc600078e3cff */
[----:B------:R-:W3:Y:S01]  /*09b0*/  @P1 LDG.E R25, desc[UR6][R14.64+0x18] ;  /* 0x000018060e191981 */ /* 0x000ee2000c1e1900 */
[----:B----4-:R-:W-:-:S03]  /*09c0*/  @!P0 LOP3.LUT R5, R5, R24, RZ, 0x3c, !PT ;  /* 0x0000001805058212 */ /* 0x010fc600078e3cff */
[----:B------:R-:W4:Y:S01]  /*09d0*/  @P1 LDG.E R24, desc[UR6][R14.64+0x1c] ;  /* 0x00001c060e181981 */ /* 0x000f22000c1e1900 */
[----:B------:R-:W-:-:S03]  /*09e0*/  @!P0 LOP3.LUT R3, R3, R28, RZ, 0x3c, !PT ;  /* 0x0000001c03038212 */ /* 0x000fc600078e3cff */
[----:B------:R-:W4:Y:S01]  /*09f0*/  @P1 LDG.E R28, desc[UR6][R14.64+0x24] ;  /* 0x000024060e1c1981 */ /* 0x000f22000c1e1900 */
[----:B------:R-:W-:-:S03]  /*0a00*/  @!P0 LOP3.LUT R2, R2, R29, RZ, 0x3c, !PT ;  /* 0x0000001d02028212 */ /* 0x000fc600078e3cff */
[----:B------:R-:W4:Y:S01]  /*0a10*/  @P1 LDG.E R29, desc[UR6][R14.64+0x20] ;  /* 0x000020060e1d1981 */ /* 0x000f22000c1e1900 */
[----:B------:R-:W-:-:S13]  /*0a20*/  LOP3.LUT P0, RZ, R36, 0x80, RZ, 0xc0, !PT ;  /* 0x0000008024ff7812 */ /* 0x000fda000780c0ff */
[----:B------:R-:W4:Y:S04]  /*0a30*/  @P0 LDG.E R45, desc[UR6][R14.64+0x8c] ;  /* 0x00008c060e2d0981 */ /* 0x000f28000c1e1900 */
[----:B------:R-:W4:Y:S04]  /*0a40*/  @P0 LDG.E R47, desc[UR6][R14.64+0x90] ;  /* 0x000090060e2f0981 */ /* 0x000f28000c1e1900 */
[----:B------:R-:W4:Y:S04]  /*0a50*/  @P0 LDG.E R48, desc[UR6][R14.64+0x94] ;  /* 0x000094060e300981 */ /* 0x000f28000c1e1900 */
[----:B------:R-:W4:Y:S04]  /*0a60*/  @P0 LDG.E R49, desc[UR6][R14.64+0x98] ;  /* 0x000098060e310981 */ /* 0x000f28000c1e1900 */
[----:B------:R-:W4:Y:S01]  /*0a70*/  @P0 LDG.E R50, desc[UR6][R14.64+0x9c] ;  /* 0x00009c060e320981 */ /* 0x000f22000c1e1900 */
[----:B--2---:R-:W-:-:S03]  /*0a80*/  @P1 LOP3.LUT R6, R6, R23, RZ, 0x3c, !PT ;  /* 0x0000001706061212 */ /* 0x004fc600078e3cff */
[----:B------:R-:W2:Y:S01]  /*0a90*/  @P2 LDG.E R23, desc[UR6][R14.64+0x2c] ;  /* 0x00002c060e172981 */ /* 0x000ea2000c1e1900 */
[----:B------:R-:W-:Y:S02]  /*0aa0*/  @P2 LOP3.LUT R6, R6, R31, RZ, 0x3c, !PT ;  /* 0x0000001f06062212 */ /* 0x000fe400078e3cff */
[----:B---3--:R-:W-:Y:S01]  /*0ab0*/  @P1 LOP3.LUT R4, R4, R25, RZ, 0x3c, !PT ;  /* 0x0000001904041212 */ /* 0x008fe200078e3cff */
[----:B------:R-:W3:Y:S01]  /*0ac0*/  @P3 LDG.E R31, desc[UR6][R14.64+0x48] ;  /* 0x000048060e1f3981 */ /* 0x000ee2000c1e1900 */
[----:B------:R-:W-:Y:S02]  /*0ad0*/  @P3 LOP3.LUT R6, R6, R33, RZ, 0x3c, !PT ;  /* 0x0000002106063212 */ /* 0x000fe400078e3cff */
[----:B----4-:R-:W-:Y:S01]  /*0ae0*/  @P1 LOP3.LUT R5, R5, R24, RZ, 0x3c, !PT ;  /* 0x0000001805051212 */ /* 0x010fe200078e3cff */
[----:B------:R-:W4:Y:S01]  /*0af0*/  @P2 LDG.E R25, desc[UR6][R14.64+0x34] ;  /* 0x000034060e192981 */ /* 0x000f22000c1e1900 */
[----:B------:R-:W-:-:S03]  /*0b00*/  @P1 LOP3.LUT R3, R3, R28, RZ, 0x3c, !PT ;  /* 0x0000001c03031212 */ /* 0x000fc600078e3cff */
[----:B------:R-:W3:Y:S01]  /*0b10*/  @P2 LDG.E R24, desc[UR6][R14.64+0x30] ;  /* 0x000030060e182981 */ /* 0x000ee2000c1e1900 */
[----:B------:R-:W-:Y:S02]  /*0b20*/  @P4 LOP3.LUT R6, R6, R35, RZ, 0x3c, !PT ;  /* 0x0000002306064212 */ /* 0x000fe400078e3cff */
[----:B------:R-:W-:Y:S01]  /*0b30*/  @P1 LOP3.LUT R2, R2, R29, RZ, 0x3c, !PT ;  /* 0x0000001d02021212 */ /* 0x000fe200078e3cff */
[----:B------:R-:W3:Y:S01]  /*0b40*/  @P3 LDG.E R28, desc[UR6][R14.64+0x44] ;  /* 0x000044060e1c3981 */ /* 0x000ee2000c1e1900 */
[----:B------:R-:W-:-:S03]  /*0b50*/  @P2 LOP3.LUT R3, R3, R32, RZ, 0x3c, !PT ;  /* 0x0000002003032212 */ /* 0x000fc600078e3cff */
[----:B------:R-:W3:Y:S01]  /*0b60*/  @P3 LDG.E R29, desc[UR6][R14.64+0x40] ;  /* 0x000040060e1d3981 */ /* 0x000ee2000c1e1900 */
[----:B------:R-:W-:-:S03]  /*0b70*/  @P5 LOP3.LUT R6, R6, R37, RZ, 0x3c, !PT ;  /* 0x0000002506065212 */ /* 0x000fc600078e3cff */
[----:B------:R-:W3:Y:S01]  /*0b80*/  @P3 LDG.E R32, desc[UR6][R14.64+0x4c] ;  /* 0x00004c060e203981 */ /* 0x000ee2000c1e1900 */
[----:B------:R-:W-:-:S03]  /*0b90*/  @P6 LOP3.LUT R6, R6, R39, RZ, 0x3c, !PT ;  /* 0x0000002706066212 */ /* 0x000fc600078e3cff */
[----:B------:R-:W3:Y:S04]  /*0ba0*/  @P4 LDG.E R33, desc[UR6][R14.64+0x54] ;  /* 0x000054060e214981 */ /* 0x000ee8000c1e1900 */
[----:B------:R-:W3:Y:S04]  /*0bb0*/  @P4 LDG.E R35, desc[UR6][R14.64+0x5c] ;  /* 0x00005c060e234981 */ /* 0x000ee8000c1e1900 */
[----:B------:R-:W3:Y:S04]  /*0bc0*/  @P5 LDG.E R37, desc[UR6][R14.64+0x68] ;  /* 0x000068060e255981 */ /* 0x000ee8000c1e1900 */
[----:B------:R-:W3:Y:S01]  /*0bd0*/  @P5 LDG.E R39, desc[UR6][R14.64+0x70] ;  /* 0x000070060e275981 */ /* 0x000ee2000c1e1900 */
[----:B------:R-:W-:-:S02]  /*0be0*/  @P0 LOP3.LUT R6, R6, R45, RZ, 0x3c, !PT ;  /* 0x0000002d06060212 */ /* 0x000fc400078e3cff */
[----:B--2---:R-:W-:Y:S02]  /*0bf0*/  @P2 LOP3.LUT R4, R4, R23, RZ, 0x3c, !PT ;  /* 0x0000001704042212 */ /* 0x004fe400078e3cff */
[----:B----4-:R-:W-:Y:S02]  /*0c00*/  @P2 LOP3.LUT R2, R2, R25, RZ, 0x3c, !PT ;  /* 0x0000001902022212 */ /* 0x010fe400078e3cff */
[----:B---3--:R-:W-:Y:S02]  /*0c10*/  @P2 LOP3.LUT R5, R5, R24, RZ, 0x3c, !PT ;  /* 0x0000001805052212 */ /* 0x008fe400078e3cff */
[----:B------:R-:W-:Y:S02]  /*0c20*/  @P3 LOP3.LUT R2, R2, R31, RZ, 0x3c, !PT ;  /* 0x0000001f02023212 */ /* 0x000fe400078e3cff */
[----:B------:R-:W-:Y:S02]  /*0c30*/  @P3 LOP3.LUT R5, R5, R28, RZ, 0x3c, !PT ;  /* 0x0000001c05053212 */ /* 0x000fe400078e3cff */
[----:B------:R-:W-:-:S02]  /*0c40*/  @P3 LOP3.LUT R4, R4, R29, RZ, 0x3c, !PT ;  /* 0x0000001d04043212 */ /* 0x000fc400078e3cff */
[----:B------:R-:W-:Y:S02]  /*0c50*/  @P3 LOP3.LUT R3, R3, R32, RZ, 0x3c, !PT ;  /* 0x0000002003033212 */ /* 0x000fe400078e3cff */
[----:B------:R-:W-:Y:S02]  /*0c60*/  @P4 LOP3.LUT R5, R5, R34, RZ, 0x3c, !PT ;  /* 0x0000002205054212 */ /* 0x000fe400078e3cff */
[----:B------:R-:W-:Y:S02]  /*0c70*/  @P4 LOP3.LUT R4, R4, R33, RZ, 0x3c, !PT ;  /* 0x0000002104044212 */ /* 0x000fe400078e3cff */
        /* <DEDUP_REMOVED lines=14> */
[----:B------:R-:W-:-:S13]  /*0d60*/  R2P PR, R36.B1, 0x7f ;  /* 0x0000007f24007804 */ /* 0x000fda0000001000 */
[----:B------:R-:W2:Y:S04]  /*0d70*/  @P0 LDG.E R25, desc[UR6][R14.64+0xa4] ;  /* 0x0000a4060e190981 */ /* 0x000ea8000c1e1900 */
[----:B------:R-:W3:Y:S04]  /*0d80*/  @P0 LDG.E R24, desc[UR6][R14.64+0xa8] ;  /* 0x0000a8060e180981 */ /* 0x000ee8000c1e1900 */
        /* <DEDUP_REMOVED lines=18> */
[----:B--2---:R-:W-:-:S03]  /*0eb0*/  @P0 LOP3.LUT R4, R4, R25, RZ, 0x3c, !PT ;  /* 0x0000001904040212 */ /* 0x004fc600078e3cff */
[----:B------:R-:W2:Y:S01]  /*0ec0*/  @P1 LDG.E R25, desc[UR6][R14.64+0xb4] ;  /* 0x0000b4060e191981 */ /* 0x000ea2000c1e1900 */
[----:B---3--:R-:W-:-:S03]  /*0ed0*/  @P0 LOP3.LUT R5, R5, R24, RZ, 0x3c, !PT ;  /* 0x0000001805050212 */ /* 0x008fc600078e3cff */
[----:B------:R-:W3:Y:S01]  /*0ee0*/  @P1 LDG.E R24, desc[UR6][R14.64+0xbc] ;  /* 0x0000bc060e181981 */ /* 0x000ee2000c1e1900 */
[----:B----4-:R-:W-:-:S03]  /*0ef0*/  @P0 LOP3.LUT R2, R2, R29, RZ, 0x3c, !PT ;  /* 0x0000001d02020212 */ /* 0x010fc600078e3cff */
[----:B------:R-:W4:Y:S01]  /*0f00*/  @P1 LDG.E R29, desc[UR6][R14.64+0xb8] ;  /* 0x0000b8060e1d1981 */ /* 0x000f22000c1e1900 */
[----:B------:R-:W-:-:S03]  /*0f10*/  @P0 LOP3.LUT R3, R3, R28, RZ, 0x3c, !PT ;  /* 0x0000001c03030212 */ /* 0x000fc600078e3cff */
[----:B------:R-:W4:Y:S01]  /*0f20*/  @P1 LDG.E R28, desc[UR6][R14.64+0xc4] ;  /* 0x0000c4060e1c1981 */ /* 0x000f22000c1e1900 */
[----:B------:R-:W-:-:S03]  /*0f30*/  @P0 LOP3.LUT R6, R6, R23, RZ, 0x3c, !PT ;  /* 0x0000001706060212 */ /* 0x000fc600078e3cff */
[----:B------:R-:W4:Y:S01]  /*0f40*/  @P5 LDG.E R23, desc[UR6][R14.64+0x104] ;  /* 0x000104060e175981 */ /* 0x000f22000c1e1900 */
[----:B------:R-:W-:-:S03]  /*0f50*/  @P1 LOP3.LUT R2, R2, R31, RZ, 0x3c, !PT ;  /* 0x0000001f02021212 */ /* 0x000fc600078e3cff */
[----:B------:R-:W4:Y:S01]  /*0f60*/  @P2 LDG.E R31, desc[UR6][R14.64+0xd4] ;  /* 0x0000d4060e1f2981 */ /* 0x000f22000c1e1900 */
[----:B------:R-:W-:-:S03]  /*0f70*/  LOP3.LUT P0, RZ, R36, 0x8000, RZ, 0xc0, !PT ;  /* 0x0000800024ff7812 */ /* 0x000fc6000780c0ff */
[----:B------:R-:W4:Y:S10]  /*0f80*/  @P4 LDG.E R36, desc[UR6][R14.64+0xf8] ;  /* 0x0000f8060e244981 */ /* 0x000f34000c1e1900 */
[----:B------:R-:W4:Y:S04]  /*0f90*/  @P0 LDG.E R47, desc[UR6][R14.64+0x12c] ;  /* 0x00012c060e2f0981 */ /* 0x000f28000c1e1900 */
[----:B------:R-:W4:Y:S04]  /*0fa0*/  @P0 LDG.E R49, desc[UR6][R14.64+0x130] ;  /* 0x000130060e310981 */ /* 0x000f28000c1e1900 */
[----:B------:R-:W4:Y:S04]  /*0fb0*/  @P0 LDG.E R48, desc[UR6][R14.64+0x134] ;  /* 0x000134060e300981 */ /* 0x000f28000c1e1900 */
[----:B------:R-:W4:Y:S04]  /*0fc0*/  @P0 LDG.E R50, desc[UR6][R14.64+0x13c] ;  /* 0x00013c060e320981 */ /* 0x000f28000c1e1900 */
[----:B------:R-:W4:Y:S01]  /*0fd0*/  @P0 LDG.E R51, desc[UR6][R14.64+0x138] ;  /* 0x000138060e330981 */ /* 0x000f22000c1e1900 */
[----:B--2---:R-:W-:-:S03]  /*0fe0*/  @P1 LOP3.LUT R6, R6, R25, RZ, 0x3c, !PT ;  /* 0x0000001906061212 */ /* 0x004fc600078e3cff */
[----:B------:R-:W2:Y:S01]  /*0ff0*/  @P6 LDG.E R25, desc[UR6][R14.64+0x118] ;  /* 0x000118060e196981 */ /* 0x000ea2000c1e1900 */
[----:B---3--:R-:W-:Y:S02]  /*1000*/  @P1 LOP3.LUT R5, R5, R24, RZ, 0x3c, !PT ;  /* 0x0000001805051212 */ /* 0x008fe400078e3cff */
[----:B------:R-:W-:Y:S01]  /*1010*/  @P2 LOP3.LUT R6, R6, R33, RZ, 0x3c, !PT ;  /* 0x0000002106062212 */ /* 0x000fe200078e3cff */
[----:B------:R-:W3:Y:S01]  /*1020*/  @P2 LDG.E R24, desc[UR6][R14.64+0xd0] ;  /* 0x0000d0060e182981 */ /* 0x000ee2000c1e1900 */
[----:B----4-:R-:W-:-:S03]  /*1030*/  @P1 LOP3.LUT R4, R4, R29, RZ, 0x3c, !PT ;  /* 0x0000001d04041212 */ /* 0x010fc600078e3cff */
[----:B------:R-:W4:Y:S01]  /*1040*/  @P2 LDG.E R29, desc[UR6][R14.64+0xcc] ;  /* 0x0000cc060e1d2981 */ /* 0x000f22000c1e1900 */
[----:B------:R-:W-:-:S03]  /*1050*/  @P1 LOP3.LUT R3, R3, R28, RZ, 0x3c, !PT ;  /* 0x0000001c03031212 */ /* 0x000fc600078e3cff */
[----:B------:R-:W2:Y:S01]  /*1060*/  @P2 LDG.E R28, desc[UR6][R14.64+0xd8] ;  /* 0x0000d8060e1c2981 */ /* 0x000ea2000c1e1900 */
[----:B------:R-:W-:-:S03]  /*1070*/  @P3 LOP3.LUT R6, R6, R35, RZ, 0x3c, !PT ;  /* 0x0000002306063212 */ /* 0x000fc600078e3cff */
[----:B------:R-:W2:Y:S01]  /*1080*/  @P3 LDG.E R33, desc[UR6][R14.64+0xe0] ;  /* 0x0000e0060e213981 */ /* 0x000ea2000c1e1900 */
[----:B------:R-:W-:-:S03]  /*1090*/  @P4 LOP3.LUT R6, R6, R37, RZ, 0x3c, !PT ;  /* 0x0000002506064212 */ /* 0x000fc600078e3cff */
[----:B------:R-:W2:Y:S04]  /*10a0*/  @P3 LDG.E R35, desc[UR6][R14.64+0xe8] ;  /* 0x0000e8060e233981 */ /* 0x000ea8000c1e1900 */
[----:B------:R-:W2:Y:S01]  /*10b0*/  @P4 LDG.E R37, desc[UR6][R14.64+0xf4] ;  /* 0x0000f4060e254981 */ /* 0x000ea2000c1e1900 */
[----:B------:R-:W-:-:S03]  /*10c0*/  @P5 LOP3.LUT R6, R6, R23, RZ, 0x3c, !PT ;  /* 0x0000001706065212 */ /* 0x000fc600078e3cff */
[----:B------:R-:W2:Y:S01]  /*10d0*/  @P6 LDG.E R23, desc[UR6][R14.64+0x124] ;  /* 0x000124060e176981 */ /* 0x000ea2000c1e1900 */
[----:B------:R-:W-:Y:S01]  /*10e0*/  @P2 LOP3.LUT R2, R2, R31, RZ, 0x3c, !PT ;  /* 0x0000001f02022212 */ /* 0x000fe200078e3cff */
[----:B------:R-:W-:-:S04]  /*10f0*/  UIADD3 UR4, UPT, UPT, UR4, 0x10, URZ ;  /* 0x0000001004047890 */ /* 0x000fc8000fffe0ff */
[----:B------:R-:W-:Y:S01]  /*1100*/  UISETP.NE.AND UP0, UPT, UR4, 0x20, UPT ;  /* 0x000000200400788c */ /* 0x000fe2000bf05270 */
[----:B---3--:R-:W-:Y:S02]  /*1110*/  @P2 LOP3.LUT R5, R5, R24, RZ, 0x3c, !PT ;  /* 0x0000001805052212 */ /* 0x008fe400078e3cff */
[----:B----4-:R-:W-:Y:S02]  /*1120*/  @P2 LOP3.LUT R4, R4, R29, RZ, 0x3c, !PT ;  /* 0x0000001d04042212 */ /* 0x010fe400078e3cff */
[----:B--2---:R-:W-:Y:S02]  /*1130*/  @P2 LOP3.LUT R3, R3, R28, RZ, 0x3c, !PT ;  /* 0x0000001c03032212 */ /* 0x004fe400078e3cff */
        /* <DEDUP_REMOVED lines=21> */
[----:B------:R-:W-:Y:S01]  /*1290*/  @P0 LOP3.LUT R2, R2, R51, RZ, 0x3c, !PT ;  /* 0x0000003302020212 */ /* 0x000fe200078e3cff */
[----:B------:R-:W-:Y:S06]  /*12a0*/  BRA.U UP0, `(.L_x_9) ;  /* 0xfffffff5004c7547 */ /* 0x000fec000b83ffff */
[----:B------:R-:W-:-:S05]  /*12b0*/  VIADD R18, R18, 0x1 ;  /* 0x0000000112127836 */ /* 0x000fca0000000000 */
[----:B------:R-:W-:-:S13]  /*12c0*/  ISETP.NE.AND P0, PT, R18, 0x5, PT ;  /* 0x000000051200780c */ /* 0x000fda0003f05270 */
[----:B------:R-:W-:Y:S05]  /*12d0*/  @P0 BRA `(.L_x_10) ;  /* 0xfffffff400300947 */ /* 0x000fea000383ffff */
[----:B------:R0:W-:Y:S01]  /*12e0*/  STL [R1+0x4], R6 ;  /* 0x0000040601007387 */ /* 0x0001e20000100800 */
[----:B------:R-:W-:-:S03]  /*12f0*/  ISETP.NE.U32.AND P0, PT, R30, 0x1, PT ;  /* 0x000000011e00780c */ /* 0x000fc60003f05070 */
[----:B------:R0:W-:Y:S01]  /*1300*/  STL.64 [R1+0x8], R4 ;  /* 0x0000080401007387 */ /* 0x0001e20000100a00 */
[----:B------:R-:W-:-:S03]  /*1310*/  ISETP.NE.AND.EX P0, PT, RZ, RZ, PT, P0 ;  /* 0x000000ffff00720c */ /* 0x000fc60003f05300 */
[----:B------:R0:W-:Y:S10]  /*1320*/  STL.64 [R1+0x10], R2 ;  /* 0x0000100201007387 */ /* 0x0001f40000100a00 */
[----:B------:R-:W-:Y:S05]  /*1330*/  @!P0 BRA `(.L_x_8) ;  /* 0x0000001800048947 */ /* 0x000fea0003800000 */
[----:B------:R-:W-:Y:S01]  /*1340*/  UMOV UR4, URZ ;  /* 0x000000ff00047c82 */ /* 0x000fe20008000000 */
[----:B------:R-:W-:Y:S01]  /*1350*/  UMOV UR5, URZ ;  /* 0x000000ff00057c82 */ /* 0x000fe20008000000 */
[----:B------:R-:W-:Y:S02]  /*1360*/  HFMA2 R18, -RZ, RZ, 0, 0 ;  /* 0x00000000ff127431 */ /* 0x000fe400000001ff */
[----:B0-----:R-:W-:Y:S01]  /*1370*/  IMAD.MOV.U32 R6, RZ, RZ, RZ ;  /* 0x000000ffff067224 */ /* 0x001fe200078e00ff */
[----:B------:R-:W-:Y:S01]  /*1380*/  MOV R5, UR4 ;  /* 0x0000000400057c02 */ /* 0x000fe20008000f00 */
[----:B------:R-:W-:Y:S02]  /*1390*/  IMAD.U32 R3, RZ, RZ, UR4 ;  /* 0x00000004ff037e24 */ /* 0x000fe4000f8e00ff */
[----:B------:R-:W-:Y:S02]  /*13a0*/  IMAD.U32 R2, RZ, RZ, UR5 ;  /* 0x00000005ff027e24 */ /* 0x000fe4000f8e00ff */
[----:B------:R-:W-:-:S07]  /*13b0*/  IMAD.U32 R4, RZ, RZ, UR5 ;  /* 0x00000005ff047e24 */ /* 0x000fce000f8e00ff */
.L_x_12:
[----:B------:R-:W-:-:S06]  /*13c0*/  IMAD R19, R18, 0x4, R1 ;  /* 0x0000000412137824 */ /* 0x000fcc00078e0201 */
[----:B------:R-:W5:Y:S01]  /*13d0*/  LDL R19, [R19+0x4] ;  /* 0x0000040013137983 */ /* 0x000f620000100800 */
[----:B------:R-:W-:Y:S01]  /*13e0*/  SHF.L.U32 R22, R18, 0x5, RZ ;  /* 0x0000000512167819 */ /* 0x000fe200000006ff */
[----:B------:R-:W-:-:S06]  /*13f0*/  UMOV UR4, URZ ;  /* 0x000000ff00047c82 */ /* 0x000fcc0008000000 */
.L_x_11:
[----:B-----5:R-:W-:Y:S01]  /*1400*/  SHF.R.U32.HI R36, RZ, UR4, R19 ;  /* 0x00000004ff247c19 */ /* 0x020fe20008011613 */
[----:B------:R-:W-:-:S03]  /*1410*/  VIADD R14, R22, UR4 ;  /* 0x00000004160e7c36 */ /* 0x000fc60008000000 */
        /* <DEDUP_REMOVED lines=179> */
[----:B------:R-:W-:Y:S05]  /*1f50*/  @P0 BRA `(.L_x_8) ;  /* 0x0000000800fc0947 */ /* 0x000fea0003800000 */
[----:B------:R-:W-:Y:S01]  /*1f60*/  UMOV UR4, URZ ;  /* 0x000000ff00047c82 */ /* 0x000fe20008000000 */
[----:B------:R-:W-:Y:S01]  /*1f70*/  UMOV UR5, URZ ;  /* 0x000000ff00057c82 */ /* 0x000fe20008000000 */
[----:B-1----:R-:W-:Y:S02]  /*1f80*/  HFMA2 R6, -RZ, RZ, 0, 0 ;  /* 0x00000000ff067431 */ /* 0x002fe400000001ff */
[----:B------:R-:W-:Y:S01]  /*1f90*/  IMAD.MOV.U32 R18, RZ, RZ, RZ ;  /* 0x000000ffff127224 */ /* 0x000fe200078e00ff */
[----:B------:R-:W-:Y:S01]  /*1fa0*/  MOV R2, UR5 ;  /* 0x0000000500027c02 */ /* 0x000fe20008000f00 */
[----:B------:R-:W-:Y:S02]  /*1fb0*/  IMAD.U32 R3, RZ, RZ, UR4 ;  /* 0x00000004ff037e24 */ /* 0x000fe4000f8e00ff */
[----:B------:R-:W-:Y:S02]  /*1fc0*/  IMAD.U32 R5, RZ, RZ, UR4 ;  /* 0x00000004ff057e24 */ /* 0x000fe4000f8e00ff */
[----:B------:R-:W-:-:S07]  /*1fd0*/  IMAD.U32 R4, RZ, RZ, UR5 ;  /* 0x00000005ff047e24 */ /* 0x000fce000f8e00ff */
.L_x_14:
[----:B------:R-:W-:-:S06]  /*1fe0*/  LEA R19, R18, R1, 0x2 ;  /* 0x0000000112137211 */ /* 0x000fcc00078e10ff */
[----:B------:R-:W5:Y:S01]  /*1ff0*/  LDL R19, [R19+0x4] ;  /* 0x0000040013137983 */ /* 0x000f620000100800 */
[----:B------:R-:W-:Y:S01]  /*2000*/  IMAD.SHL.U32 R22, R18, 0x20, RZ ;  /* 0x0000002012167824 */ /* 0x000fe200078e00ff */
[----:B------:R-:W-:-:S06]  /*2010*/  UMOV UR4, URZ ;  /* 0x000000ff00047c82 */ /* 0x000fcc0008000000 */
.L_x_13:
        /* <DEDUP_REMOVED lines=53> */
[----:B------:R-:W-:-:S03]  /*2370*/  @P4 LOP3.LUT R6, R6, R35, RZ, 0x3c, !PT ;  /* 0x0000002306064212 */ /* 0x000fc600078e3cff */
        /* <DEDUP_REMOVED lines=8> */
[----:B------:R-:W3:Y:S01]  /*2400*/  @P5 LDG.E R39, desc[UR6][R14.64+0x70] ;  /* 0x000070060e275981 */ /* 0x000ee2000c1e1900 */
[----:B------:R-:W-:Y:S02]  /*2410*/  @P0 LOP3.LUT R6, R6, R45, RZ, 0x3c, !PT ;  /* 0x0000002d06060212 */ /* 0x000fe400078e3cff */
[----:B--2---:R-:W-:-:S02]  /*2420*/  @P2 LOP3.LUT R4, R4, R23, RZ, 0x3c, !PT ;  /* 0x0000001704042212 */ /* 0x004fc400078e3cff */
[----:B----4-:R-:W-:Y:S02]  /*2430*/  @P2 LOP3.LUT R2, R2, R25, RZ, 0x3c, !PT ;  /* 0x0000001902022212 */ /* 0x010fe400078e3cff */
[----:B---3--:R-:W-:Y:S02]  /*2440*/  @P2 LOP3.LUT R3, R3, R28, RZ, 0x3c, !PT ;  /* 0x0000001c03032212 */ /* 0x008fe400078e3cff */
        /* <DEDUP_REMOVED lines=70> */
[----:B------:R-:W2:Y:S04]  /*28b0*/  @P2 LDG.E R28, desc[UR6][R14.64+0xd8] ;  /* 0x0000d8060e1c2981 */ /* 0x000ea8000c1e1900 */
[----:B------:R-:W2:Y:S01]  /*28c0*/  @P3 LDG.E R35, desc[UR6][R14.64+0xe0] ;  /* 0x0000e0060e233981 */ /* 0x000ea2000c1e1900 */
[----:B------:R-:W-:Y:S02]  /*28d0*/  @P1 LOP3.LUT R4, R4, R29, RZ, 0x3c, !PT ;  /* 0x0000001d04041212 */ /* 0x000fe400078e3cff */
[----:B------:R-:W-:Y:S01]  /*28e0*/  @P4 LOP3.LUT R6, R6, R23, RZ, 0x3c, !PT ;  /* 0x0000001706064212 */ /* 0x000fe200078e3cff */
[----:B------:R-:W2:Y:S04]  /*28f0*/  @P6 LDG.E R29, desc[UR6][R14.64+0x118] ;  /* 0x000118060e1d6981 */ /* 0x000ea8000c1e1900 */
        /* <DEDUP_REMOVED lines=29> */
[----:B------:R-:W-:Y:S01]  /*2ad0*/  @P0 LOP3.LUT R2, R2, R53, RZ, 0x3c, !PT ;  /* 0x0000003502020212 */ /* 0x000fe200078e3cff */
[----:B------:R-:W-:Y:S06]  /*2ae0*/  BRA.U UP0, `(.L_x_13) ;  /* 0xfffffff5004c7547 */ /* 0x000fec000b83ffff */
[----:B------:R-:W-:-:S04]  /*2af0*/  IADD3 R18, PT, PT, R18, 0x1, RZ ;  /* 0x0000000112127810 */ /* 0x000fc80007ffe0ff */
[----:B------:R-:W-:-:S13]  /*2b00*/  ISETP.NE.AND P0, PT, R18, 0x5, PT ;  /* 0x000000051200780c */ /* 0x000fda0003f05270 */
[----:B------:R-:W-:Y:S05]  /*2b10*/  @P0 BRA `(.L_x_14) ;  /* 0xfffffff400300947 */ /* 0x000fea000383ffff */
[----:B------:R2:W-:Y:S04]  /*2b20*/  STL [R1+0x4], R6 ;  /* 0x0000040601007387 */ /* 0x0005e80000100800 */
[----:B------:R2:W-:Y:S04]  /*2b30*/  STL.64 [R1+0x8], R4 ;  /* 0x0000080401007387 */ /* 0x0005e80000100a00 */
[----:B------:R2:W-:Y:S02]  /*2b40*/  STL.64 [R1+0x10], R2 ;  /* 0x0000100201007387 */ /* 0x0005e40000100a00 */
.L_x_8:
[----:B------:R-:W-:Y:S05]  /*2b50*/  BSYNC.RECONVERGENT B1 ;  /* 0x0000000000017941 */ /* 0x000fea0003800200 */
.L_x_7:
[C---:B------:R-:W-:Y:S01]  /*2b60*/  ISETP.GT.U32.AND P0, PT, R16.reuse, 0x3, PT ;  /* 0x000000031000780c */ /* 0x040fe20003f04070 */
[----:B------:R-:W-:Y:S01]  /*2b70*/  VIADD R13, R13, 0x1 ;  /* 0x000000010d0d7836 */ /* 0x000fe20000000000 */
[--C-:B------:R-:W-:Y:S02]  /*2b80*/  SHF.R.U64 R16, R16, 0x2, R17.reuse ;  /* 0x0000000210107819 */ /* 0x100fe40000001211 */
[----:B------:R-:W-:Y:S02]  /*2b90*/  ISETP.GT.U32.AND.EX P0, PT, R17, RZ, PT, P0 ;  /* 0x000000ff1100720c */ /* 0x000fe40003f04100 */
[----:B------:R-:W-:-:S11]  /*2ba0*/  SHF.R.U32.HI R17, RZ, 0x2, R17 ;  /* 0x00000002ff117819 */ /* 0x000fd60000011611 */
[----:B------:R-:W-:Y:S05]  /*2bb0*/  @P0 BRA `(.L_x_15) ;  /* 0xffffffd800cc0947 */ /* 0x000fea000383ffff */
.L_x_6:
[----:B------:R-:W-:Y:S05]  /*2bc0*/  BSYNC.RECONVERGENT B0 ;  /* 0x0000000000007941 */ /* 0x000fea0003800200 */
.L_x_5:
[----:B------:R-:W3:Y:S01]  /*2bd0*/  LDCU.64 UR4, c[0x0][0x3a0] ;  /* 0x00007400ff0477ac */ /* 0x000ee20008000a00 */
[----:B------:R-:W-:Y:S01]  /*2be0*/  ISETP.NE.AND P2, PT, R12, RZ, PT ;  /* 0x000000ff0c00720c */ /* 0x000fe20003f45270 */
[C---:B------:R-:W-:Y:S01]  /*2bf0*/  IMAD.SHL.U32 R23, R11.reuse, 0x4, RZ ;  /* 0x000000040b177824 */ /* 0x040fe200078e00ff */
[----:B0-----:R-:W-:-:S11]  /*2c00*/  SHF.L.U64.HI R16, R11, 0x2, R0 ;  /* 0x000000020b107819 */ /* 0x001fd60000010200 */
[----:B------:R-:W0:Y:S01]  /*2c10*/  @P2 LDC.64 R24, c[0x0][0x390] ;  /* 0x0000e400ff182b82 */ /* 0x000e220000000a00 */
[----:B---3--:R-:W-:Y:S01]  /*2c20*/  IADD3 R8, P0, PT, R23, UR4, RZ ;  /* 0x0000000417087c10 */ /* 0x008fe2000ff1e0ff */
[----:B------:R-:W3:Y:S06]  /*2c30*/  LDCU UR4, c[0x3][0x5c] ;  /* 0x00c00b80ff0477ac */ /* 0x000eec0008000800 */
[----:B------:R-:W4:Y:S01]  /*2c40*/  @P2 LDC.64 R18, c[0x0][0x388] ;  /* 0x0000e200ff122b82 */ /* 0x000f220000000a00 */
[----:B------:R-:W-:-:S05]  /*2c50*/  IADD3.X R9, PT, PT, R16, UR5, RZ, P0, !PT ;  /* 0x0000000510097c10 */ /* 0x000fca00087fe4ff */
[----:B------:R-:W2:Y:S01]  /*2c60*/  @P2 LDG.E R13, desc[UR6][R8.64] ;  /* 0x00000006080d2981 */ /* 0x000ea2000c1e1900 */
[C---:B0-----:R-:W-:Y:S02]  /*2c70*/  @P2 IADD3 R22, P1, PT, R23.reuse, R24, RZ ;  /* 0x0000001817162210 */ /* 0x041fe40007f3e0ff */
[----:B----4-:R-:W-:-:S03]  /*2c80*/  @P2 IADD3 R18, P0, PT, R23, R18, RZ ;  /* 0x0000001217122210 */ /* 0x010fc60007f1e0ff */
[C---:B------:R-:W-:Y:S01]  /*2c90*/  @P2 IMAD.X R23, R16.reuse, 0x1, R25, P1 ;  /* 0x0000000110172824 */ /* 0x040fe200008e0619 */
[----:B------:R-:W-:-:S04]  /*2ca0*/  @P2 IADD3.X R19, PT, PT, R16, R19, RZ, P0, !PT ;  /* 0x0000001310132210 */ /* 0x000fc800007fe4ff */
[----:B------:R0:W5:Y:S04]  /*2cb0*/  @P2 LDG.E R15, desc[UR6][R22.64] ;  /* 0x00000006160f2981 */ /* 0x000168000c1e1900 */
[----:B------:R0:W5:Y:S01]  /*2cc0*/  @P2 LDG.E R14, desc[UR6][R18.64] ;  /* 0x00000006120e2981 */ /* 0x000162000c1e1900 */
[C---:B------:R-:W-:Y:S01]  /*2cd0*/  IMAD R16, R20.reuse, 0x4, R10 ;  /* 0x0000000414107824 */ /* 0x040fe200078e020a */
[----:B---3--:R-:W-:Y:S01]  /*2ce0*/  UISETP.GE.AND UP0, UPT, UR4, 0x1, UPT ;  /* 0x000000010400788c */ /* 0x008fe2000bf06270 */
[----:B------:R-:W-:-:S03]  /*2cf0*/  LEA R17, R20, R7, 0x2 ;  /* 0x0000000714117211 */ /* 0x000fc600078e10ff */
[----:B--2---:R0:W-:Y:S05]  /*2d00*/  @P2 STS [R16], R13 ;  /* 0x0000000d10002388 */ /* 0x0041ea0000000800 */
[----:B------:R-:W-:Y:S05]  /*2d10*/  BRA.U !UP0, `(.L_x_16) ;  /* 0x0000003908487547 */ /* 0x000fea000b800000 */
[----:B0----5:R-:W-:Y:S01]  /*2d20*/  FMUL R19, RZ, R15 ;  /* 0x0000000fff137220 */ /* 0x021fe20000400000 */
[----:B------:R-:W0:Y:S01]  /*2d30*/  LDCU UR4, c[0x3][0x54] ;  /* 0x00c00a80ff0477ac */ /* 0x000e220008000800 */
[----:B------:R-:W-:Y:S01]  /*2d40*/  BSSY.RECONVERGENT B2, `(.L_x_17) ;  /* 0x0000015000027945 */ /* 0x000fe20003800200 */
[----:B------:R-:W-:Y:S01]  /*2d50*/  ISETP.NE.AND P2, PT, R20, RZ, PT ;  /* 0x000000ff1400720c */ /* 0x000fe20003f45270 */
[----:B------:R-:W2:Y:S01]  /*2d60*/  MUFU.RCP R8, R19 ;  /* 0x0000001300087308 */ /* 0x000ea20000001000 */
[----:B------:R-:W3:Y:S01]  /*2d70*/  LDCU UR5, c[0x3][0x64] ;  /* 0x00c00c80ff0577ac */ /* 0x000ee20008000800 */
[----:B------:R-:W-:-:S06]  /*2d80*/  IMAD.MOV.U32 R18, RZ, RZ, RZ ;  /* 0x000000ffff127224 */ /* 0x000fcc00078e00ff */
[----:B------:R-:W4:Y:S01]  /*2d90*/  FCHK P0, RZ, R19 ;  /* 0x00000013ff007302 */ /* 0x000f220000000000 */
[----:B0-----:R-:W-:Y:S01]  /*2da0*/  UIADD3 UR4, UPT, UPT, URZ, -UR4, URZ ;  /* 0x80000004ff047290 */ /* 0x001fe2000fffe0ff */
[----:B--2---:R-:W-:-:S03]  /*2db0*/  FFMA R7, -R19, R8, 1 ;  /* 0x3f80000013077423 */ /* 0x004fc60000000108 */
[----:B---3--:R-:W-:Y:S01]  /*2dc0*/  UIMAD UR4, UR4, UR5, URZ ;  /* 0x00000005040472a4 */ /* 0x008fe2000f8e02ff */
[----:B------:R-:W-:-:S04]  /*2dd0*/  FFMA R7, R8, R7, R8 ;  /* 0x0000000708077223 */ /* 0x000fc80000000008 */
[----:B------:R-:W-:Y:S01]  /*2de0*/  FFMA R8, RZ, R7, RZ ;  /* 0x00000007ff087223 */ /* 0x000fe200000000ff */
[----:B------:R-:W-:-:S03]  /*2df0*/  IMAD.U32 R23, RZ, RZ, UR4 ;  /* 0x00000004ff177e24 */ /* 0x000fc6000f8e00ff */
[----:B------:R-:W-:Y:S01]  /*2e00*/  FFMA R9, -R19, R8, RZ ;  /* 0x0000000813097223 */ /* 0x000fe200000001ff */
[----:B------:R-:W-:-:S04]  /*2e10*/  IMAD.WIDE R26, R23, 0x4, R26 ;  /* 0x00000004171a7825 */ /* 0x000fc800078e021a */
[----:B------:R-:W-:Y:S01]  /*2e20*/  FFMA R7, R7, R9, R8 ;  /* 0x0000000907077223 */ /* 0x000fe20000000008 */
[----:B----4-:R-:W-:Y:S06]  /*2e30*/  @!P0 BRA `(.L_x_18) ;  /* 0x0000000000148947 */ /* 0x010fec0003800000 */
[----:B------:R-:W-:Y:S01]  /*2e40*/  MOV R9, RZ ;  /* 0x000000ff00097202 */ /* 0x000fe20000000f00 */
[----:B------:R-:W-:Y:S01]  /*2e50*/  IMAD.MOV.U32 R8, RZ, RZ, R19 ;  /* 0x000000ffff087224 */ /* 0x000fe200078e0013 */
[----:B------:R-:W-:-:S07]  /*2e60*/  MOV R10, 0x2e80 ;  /* 0x00002e80000a7802 */ /* 0x000fce0000000f00 */
[----:B-1----:R-:W-:Y:S05]  /*2e70*/  CALL.REL.NOINC `($__internal_1_$__cuda_sm3x_div_rn_noftz_f32_slowpath) ;  /* 0x0000003c00c47944 */ /* 0x002fea0003c00000 */
[----:B------:R-:W-:-:S07]  /*2e80*/  IMAD.MOV.U32 R7, RZ, RZ, R8 ;  /* 0x000000ffff077224 */ /* 0x000fce00078e0008 */
.L_x_18:
[----:B------:R-:W-:Y:S05]  /*2e90*/  BSYNC.RECONVERGENT B2 ;  /* 0x0000000000027941 */ /* 0x000fea0003800200 */
.L_x_17:
[----:B------:R-:W-:Y:S01]  /*2ea0*/  FMUL R8, R19, R19 ;  /* 0x0000001313087220 */ /* 0x000fe20000400000 */
[----:B------:R-:W-:Y:S03]  /*2eb0*/  BSSY.RECONVERGENT B2, `(.L_x_19) ;  /* 0x000000d000027945 */ /* 0x000fe60003800200 */
[----:B------:R-:W0:Y:S08]  /*2ec0*/  MUFU.RCP R9, R8 ;  /* 0x0000000800097308 */ /* 0x000e300000001000 */
[----:B------:R-:W2:Y:S01]  /*2ed0*/  FCHK P0, RZ, R8 ;  /* 0x00000008ff007302 */ /* 0x000ea20000000000 */
[----:B0-----:R-:W-:-:S04]  /*2ee0*/  FFMA R10, -R8, R9, 1 ;  /* 0x3f800000080a7423 */ /* 0x001fc80000000109 */
[----:B------:R-:W-:-:S04]  /*2ef0*/  FFMA R10, R9, R10, R9 ;  /* 0x0000000a090a7223 */ /* 0x000fc80000000009 */
[----:B------:R-:W-:-:S04]  /*2f00*/  FFMA R9, RZ, R10, RZ ;  /* 0x0000000aff097223 */ /* 0x000fc800000000ff */
[----:B------:R-:W-:-:S04]  /*2f10*/  FFMA R19, -R8, R9, RZ ;  /* 0x0000000908137223 */ /* 0x000fc800000001ff */
[----:B------:R-:W-:Y:S01]  /*2f20*/  FFMA R10, R10, R19, R9 ;  /* 0x000000130a0a7223 */ /* 0x000fe20000000009 */
[----:B--2---:R-:W-:Y:S06]  /*2f30*/  @!P0 BRA `(.L_x_20) ;  /* 0x0000000000108947 */ /* 0x004fec0003800000 */
[----:B------:R-:W-:Y:S01]  /*2f40*/  HFMA2 R9, -RZ, RZ, 0, 0 ;  /* 0x00000000ff097431 */ /* 0x000fe200000001ff */
[----:B------:R-:W-:-:S07]  /*2f50*/  MOV R10, 0x2f70 ;  /* 0x00002f70000a7802 */ /* 0x000fce0000000f00 */
[----:B-1----:R-:W-:Y:S05]  /*2f60*/  CALL.REL.NOINC `($__internal_1_$__cuda_sm3x_div_rn_noftz_f32_slowpath) ;  /* 0x0000003c00887944 */ /* 0x002fea0003c00000 */
[----:B------:R-:W-:-:S07]  /*2f70*/  IMAD.MOV.U32 R10, RZ, RZ, R8 ;  /* 0x000000ffff0a7224 */ /* 0x000fce00078e0008 */
.L_x_20:
[----:B------:R-:W-:Y:S05]  /*2f80*/  BSYNC.RECONVERGENT B2 ;  /* 0x0000000000027941 */ /* 0x000fea0003800200 */
.L_x_19:
[----:B------:R-:W0:Y:S01]  /*2f90*/  MUFU.RCP R9, R10 ;  /* 0x0000000a00097308 */ /* 0x000e220000001000 */
[----:B------:R-:W-:Y:S07]  /*2fa0*/  BSSY.RECONVERGENT B2, `(.L_x_21) ;  /* 0x000000d000027945 */ /* 0x000fee0003800200 */
[----:B------:R-:W2:Y:S01]  /*2fb0*/  FCHK P0, R7, R10 ;  /* 0x0000000a07007302 */ /* 0x000ea20000000000 */
[----:B0-----:R-:W-:-:S04]  /*2fc0*/  FFMA R8, R9, -R10, 1 ;  /* 0x3f80000009087423 */ /* 0x001fc8000000080a */
[----:B------:R-:W-:-:S04]  /*2fd0*/  FFMA R8, R9, R8, R9 ;  /* 0x0000000809087223 */ /* 0x000fc80000000009 */
[----:B------:R-:W-:-:S04]  /*2fe0*/  FFMA R22, R8, R7, RZ ;  /* 0x0000000708167223 */ /* 0x000fc800000000ff */
[----:B------:R-:W-:-:S04]  /*2ff0*/  FFMA R19, R22, -R10, R7 ;  /* 0x8000000a16137223 */ /* 0x000fc80000000007 */
[----:B------:R-:W-:Y:S01]  /*3000*/  FFMA R19, R8, R19, R22 ;  /* 0x0000001308137223 */ /* 0x000fe20000000016 */
[----:B--2---:R-:W-:Y:S06]  /*3010*/  @!P0 BRA `(.L_x_22) ;  /* 0x0000000000148947 */ /* 0x004fec0003800000 */
[----:B------:R-:W-:Y:S01]  /*3020*/  MOV R8, R10 ;  /* 0x0000000a00087202 */ /* 0x000fe20000000f00 */
[----:B------:R-:W-:Y:S01]  /*3030*/  IMAD.MOV.U32 R9, RZ, RZ, R7 ;  /* 0x000000ffff097224 */ /* 0x000fe200078e0007 */
[----:B------:R-:W-:-:S07]  /*3040*/  MOV R10, 0x3060 ;  /* 0x00003060000a7802 */ /* 0x000fce0000000f00 */
[----:B-1----:R-:W-:Y:S05]  /*3050*/  CALL.REL.NOINC `($__internal_1_$__cuda_sm3x_div_rn_noftz_f32_slowpath) ;  /* 0x0000003c004c7944 */ /* 0x002fea0003c00000 */
[----:B------:R-:W-:-:S07]  /*3060*/  IMAD.MOV.U32 R19, RZ, RZ, R8 ;  /* 0x000000ffff137224 */ /* 0x000fce00078e0008 */
.L_x_22:
[----:B------:R-:W-:Y:S05]  /*3070*/  BSYNC.RECONVERGENT B2 ;  /* 0x0000000000027941 */ /* 0x000fea0003800200 */
.L_x_21:
[----:B------:R-:W0:Y:S01]  /*3080*/  LDC R25, c[0x3][0x60] ;  /* 0x00c01800ff197b82 */ /* 0x000e220000000800 */
[----:B------:R-:W-:Y:S02]  /*3090*/  VIADD R21, R21, 0xffffffff ;  /* 0xffffffff15157836 */ /* 0x000fe40000000000 */
[----:B------:R-:W-:Y:S02]  /*30a0*/  HFMA2 R7, -RZ, RZ, 0, 1.1920928955078125e-07 ;  /* 0x00000002ff077431 */ /* 0x000fe400000001ff */
[----:B------:R-:W-:Y:S01]  /*30b0*/  IMAD.MOV.U32 R22, RZ, RZ, RZ ;  /* 0x000000ffff167224 */ /* 0x000fe200078e00ff */
[----:B------:R-:W-:Y:S01]  /*30c0*/  MOV R23, 0x2abc4dd5 ;  /* 0x2abc4dd500177802 */ /* 0x000fe20000000f00 */
[----:B------:R-:W-:Y:S01]  /*30d0*/  IMAD.MOV.U32 R24, RZ, RZ, RZ ;  /* 0x000000ffff187224 */ /* 0x000fe200078e00ff */
[----:B------:R-:W-:Y:S01]  /*30e0*/  ISETP.NE.AND P0, PT, R20, R21, PT ;  /* 0x000000151400720c */ /* 0x000fe20003f05270 */
[----:B------:R-:W-:Y:S01]  /*30f0*/  IMAD.MOV.U32 R21, RZ, RZ, -0x800000 ;  /* 0xff800000ff157424 */ /* 0x000fe200078e00ff */
[----:B------:R-:W-:Y:S01]  /*3100*/  UMOV UR4, URZ ;  /* 0x000000ff00047c82 */ /* 0x000fe20008000000 */
[----:B------:R-:W-:Y:S01]  /*3110*/  IMAD.MOV.U32 R32, RZ, RZ, R13 ;  /* 0x000000ffff207224 */ /* 0x000fe200078e000d */
[----:B------:R-:W-:-:S09]  /*3120*/  SEL R20, R7, 0x3, !P2 ;  /* 0x0000000307147807 */ /* 0x000fd20005000000 */
[----:B------:R-:W-:Y:S02]  /*3130*/  @!P0 SEL R20, R7, 0x1, P2 ;  /* 0x0000000107148807 */ /* 0x000fe40001000000 */
[----:B0-----:R-:W-:-:S07]  /*3140*/  VIMNMX R25, PT, PT, R25, 0x1, !PT ;  /* 0x0000000119197848 */ /* 0x001fce0007fe0100 */
.L_x_115:
[----:B0-----:R-:W0:Y:S01]  /*3150*/  LDCU UR5, c[0x3][0x5c] ;  /* 0x00c00b80ff0577ac */ /* 0x001e220008000800 */
[----:B------:R-:W-:Y:S01]  /*3160*/  ISETP.NE.AND P0, PT, R12, RZ, PT ;  /* 0x000000ff0c00720c */ /* 0x000fe20003f05270 */
[----:B------:R-:W-:Y:S01]  /*3170*/  BSSY.RECONVERGENT B2, `(.L_x_23) ;  /* 0x00002e6000027945 */ /* 0x000fe20003800200 */
[----:B------:R-:W-:-:S04]  /*3180*/  UIADD3 UR4, UPT, UPT, UR4, 0x1, URZ ;  /* 0x0000000104047890 */ /* 0x000fc8000fffe0ff */
[----:B0-----:R-:W-:-:S07]  /*3190*/  UISETP.NE.AND UP0, UPT, UR4, UR5, UPT ;  /* 0x000000050400728c */ /* 0x001fce000bf05270 */
[----:B------:R-:W-:Y:S05]  /*31a0*/  @!P0 BRA `(.L_x_24) ;  /* 0x0000002c00888947 */ /* 0x000fea0003800000 */
[----:B------:R-:W0:Y:S02]  /*31b0*/  LDCU UR5, c[0x3][0x60] ;  /* 0x00c00c00ff0577ac */ /* 0x000e240008000800 */
[----:B0-----:R-:W-:-:S09]  /*31c0*/  UISETP.GE.AND UP1, UPT, UR5, 0x1, UPT ;  /* 0x000000010500788c */ /* 0x001fd2000bf26270 */
[----:B------:R-:W-:Y:S05]  /*31d0*/  BRA.U !UP1, `(.L_x_25) ;  /* 0x0000001909407547 */ /* 0x000fea000b800000 */
[----:B------:R-:W0:Y:S02]  /*31e0*/  LDCU UR8, c[0x3][0x58] ;  /* 0x00c00b00ff0877ac */ /* 0x000e240008000800 */
[----:B0-----:R-:W-:-:S09]  /*31f0*/  UISETP.GE.AND UP1, UPT, UR8, 0x1, UPT ;  /* 0x000000010800788c */ /* 0x001fd2000bf26270 */
[----:B------:R-:W-:Y:S05]  /*3200*/  BRA.U !UP1, `(.L_x_26) ;  /* 0x0000001509447547 */ /* 0x000fea000b800000 */
[----:B------:R-:W-:-:S07]  /*3210*/  HFMA2 R33, -RZ, RZ, 0, 0 ;  /* 0x00000000ff217431 */ /* 0x000fce00000001ff */
.L_x_65:
[----:B------:R-:W-:Y:S01]  /*3220*/  CS2R R34, SRZ ;  /* 0x0000000000227805 */ /* 0x000fe2000001ff00 */
[----:B------:R-:W-:Y:S01]  /*3230*/  IMAD.MOV.U32 R7, RZ, RZ, RZ ;  /* 0x000000ffff077224 */ /* 0x000fe200078e00ff */
[----:B------:R-:W-:Y:S01]  /*3240*/  MOV R28, R26 ;  /* 0x0000001a001c7202 */ /* 0x000fe20000000f00 */
[----:B------:R-:W-:Y:S02]  /*3250*/  IMAD.MOV.U32 R37, RZ, RZ, RZ ;  /* 0x000000ffff257224 */ /* 0x000fe400078e00ff */
[----:B------:R-:W-:-:S07]  /*3260*/  IMAD.MOV.U32 R29, RZ, RZ, R27 ;  /* 0x000000ffff1d7224 */ /* 0x000fce00078e001b */
.L_x_58:
[----:B------:R-:W0:Y:S02]  /*3270*/  LDC.64 R8, c[0x0][0x398] ;  /* 0x0000e600ff087b82 */ /* 0x000e240000000a00 */
[----:B0-----:R-:W-:-:S05]  /*3280*/  IMAD.WIDE.U32 R8, R35, 0x4, R8 ;  /* 0x0000000423087825 */ /* 0x001fca00078e0008 */
[----:B------:R-:W2:Y:S04]  /*3290*/  LDG.E R39, desc[UR6][R8.64] ;  /* 0x0000000608277981 */ /* 0x000ea8000c1e1900 */
[----:B------:R-:W2:Y:S02]  /*32a0*/  LDG.E R36, desc[UR6][R8.64+0x4] ;  /* 0x0000040608247981 */ /* 0x000ea4000c1e1900 */
[----:B--2---:R-:W-:-:S13]  /*32b0*/  ISETP.GE.AND P0, PT, R36, R39, PT ;  /* 0x000000272400720c */ /* 0x004fda0003f06270 */
[----:B------:R-:W-:Y:S05]  /*32c0*/  @!P0 BRA `(.L_x_27) ;  /* 0x0000001000288947 */ /* 0x000fea0003800000 */
[----:B------:R-:W-:-:S05]  /*32d0*/  IMAD.IADD R36, R36, 0x1, -R39 ;  /* 0x0000000124247824 */ /* 0x000fca00078e0a27 */
[C---:B------:R-:W-:Y:S02]  /*32e0*/  ISETP.GE.U32.AND P0, PT, R36.reuse, 0x3, PT ;  /* 0x000000032400780c */ /* 0x040fe40003f06070 */
[----:B------:R-:W-:-:S04]  /*32f0*/  IADD3 R36, PT, PT, R36, 0x1, RZ ;  /* 0x0000000124247810 */ /* 0x000fc80007ffe0ff */
[----:B------:R-:W-:-:S07]  /*3300*/  LOP3.LUT R38, R36, 0x3, RZ, 0xc0, !PT ;  /* 0x0000000324267812 */ /* 0x000fce00078ec0ff */
[----:B------:R-:W-:Y:S05]  /*3310*/  @!P0 BRA `(.L_x_28) ;  /* 0x0000000800488947 */ /* 0x000fea0003800000 */
[----:B------:R-:W-:Y:S01]  /*3320*/  LOP3.LUT R40, R36, 0xfffffffc, RZ, 0xc0, !PT ;  /* 0xfffffffc24287812 */ /* 0x000fe200078ec0ff */
[----:B------:R-:W-:-:S07]  /*3330*/  IMAD.MOV.U32 R41, RZ, RZ, RZ ;  /* 0x000000ffff297224 */ /* 0x000fce00078e00ff */
.L_x_45:
[----:B------:R-:W-:-:S05]  /*3340*/  IMAD.WIDE R30, R39, 0x4, R28 ;  /* 0x00000004271e7825 */ /* 0x000fca00078e021c */
[----:B------:R-:W2:Y:S01]  /*3350*/  LD.E R9, desc[UR6][R30.64] ;  /* 0x000000061e097980 */ /* 0x000ea2000c101900 */
[----:B------:R-:W-:Y:S01]  /*3360*/  VIADD R41, R41, 0x4 ;  /* 0x0000000429297836 */ /* 0x000fe20000000000 */
[----:B------:R-:W-:Y:S04]  /*3370*/  BSSY.RECONVERGENT B3, `(.L_x_29) ;  /* 0x0000021000037945 */ /* 0x000fe80003800200 */
[----:B------:R-:W-:Y:S02]  /*3380*/  ISETP.NE.AND P2, PT, R41, R40, PT ;  /* 0x000000282900720c */ /* 0x000fe40003f45270 */
[----:B--2---:R-:W-:-:S13]  /*3390*/  FSETP.NE.AND P0, PT, |R9|, +INF , PT ;  /* 0x7f8000000900780b */ /* 0x004fda0003f05200 */
[----:B------:R-:W-:Y:S05]  /*33a0*/  @!P0 BRA `(.L_x_30) ;  /* 0x0000000000748947 */ /* 0x000fea0003800000 */
[----:B------:R-:W0:Y:S01]  /*33b0*/  MUFU.RCP R8, R15 ;  /* 0x0000000f00087308 */ /* 0x000e220000001000 */
[----:B------:R-:W-:Y:S01]  /*33c0*/  FADD R9, R9, -R32 ;  /* 0x8000002009097221 */ /* 0x000fe20000000000 */
[----:B------:R-:W-:Y:S06]  /*33d0*/  BSSY.RECONVERGENT B4, `(.L_x_31) ;  /* 0x000000b000047945 */ /* 0x000fec0003800200 */
[----:B------:R-:W2:Y:S01]  /*33e0*/  FCHK P0, R9, R15 ;  /* 0x0000000f09007302 */ /* 0x000ea20000000000 */
[----:B0-----:R-:W-:-:S04]  /*33f0*/  FFMA R43, -R15, R8, 1 ;  /* 0x3f8000000f2b7423 */ /* 0x001fc80000000108 */
[----:B------:R-:W-:-:S04]  /*3400*/  FFMA R8, R8, R43, R8 ;  /* 0x0000002b08087223 */ /* 0x000fc80000000008 */
[----:B------:R-:W-:-:S04]  /*3410*/  FFMA R43, R9, R8, RZ ;  /* 0x00000008092b7223 */ /* 0x000fc800000000ff */
[----:B------:R-:W-:-:S04]  /*3420*/  FFMA R10, -R15, R43, R9 ;  /* 0x0000002b0f0a7223 */ /* 0x000fc80000000109 */
[----:B------:R-:W-:Y:S01]  /*3430*/  FFMA R8, R8, R10, R43 ;  /* 0x0000000a08087223 */ /* 0x000fe2000000002b */
[----:B--2---:R-:W-:Y:S06]  /*3440*/  @!P0 BRA `(.L_x_32) ;  /* 0x00000000000c8947 */ /* 0x004fec0003800000 */
[----:B------:R-:W-:Y:S02]  /*3450*/  MOV R8, R15 ;  /* 0x0000000f00087202 */ /* 0x000fe40000000f00 */
[----:B------:R-:W-:-:S07]  /*3460*/  MOV R10, 0x3480 ;  /* 0x00003480000a7802 */ /* 0x000fce0000000f00 */
[----:B-1----:R-:W-:Y:S05]  /*3470*/  CALL.REL.NOINC `($__internal_1_$__cuda_sm3x_div_rn_noftz_f32_slowpath) ;  /* 0x0000003800447944 */ /* 0x002fea0003c00000 */
.L_x_32:
[----:B------:R-:W-:Y:S05]  /*3480*/  BSYNC.RECONVERGENT B4 ;  /* 0x0000000000047941 */ /* 0x000fea0003800200 */
.L_x_31:
[----:B------:R-:W-:Y:S02]  /*3490*/  IMAD.MOV.U32 R10, RZ, RZ, 0x3bbb989d ;  /* 0x3bbb989dff0a7424 */ /* 0x000fe400078e00ff */
[----:B------:R-:W-:Y:S01]  /*34a0*/  FMUL.D2 R9, R8, -R8 ;  /* 0x8000000808097220 */ /* 0x000fe20000300000 */
[----:B------:R-:W-:-:S03]  /*34b0*/  IMAD.MOV.U32 R43, RZ, RZ, 0x437c0000 ;  /* 0x437c0000ff2b7424 */ /* 0x000fc600078e00ff */
[----:B------:R-:W-:-:S04]  /*34c0*/  FFMA.SAT R10, R9, R10, 0.5 ;  /* 0x3f000000090a7423 */ /* 0x000fc8000000200a */
[----:B------:R-:W-:-:S04]  /*34d0*/  FFMA.RM R10, R10, R43, 12582913 ;  /* 0x4b4000010a0a7423 */ /* 0x000fc8000000402b */
[C---:B------:R-:W-:Y:S01]  /*34e0*/  FADD R46, R10.reuse, -12583039 ;  /* 0xcb40007f0a2e7421 */ /* 0x040fe20000000000 */
[----:B------:R-:W-:-:S03]  /*34f0*/  SHF.L.U32 R10, R10, 0x17, RZ ;  /* 0x000000170a0a7819 */ /* 0x000fc600000006ff */
[----:B------:R-:W-:-:S04]  /*3500*/  FFMA R46, R9, 1.4426950216293334961, -R46 ;  /* 0x3fb8aa3b092e7823 */ /* 0x000fc8000000082e */
[----:B------:R-:W-:-:S04]  /*3510*/  FFMA R46, R9, 1.925963033500011079e-08, R46 ;  /* 0x32a57060092e7823 */ /* 0x000fc8000000002e */
[----:B------:R-:W0:Y:S02]  /*3520*/  MUFU.EX2 R9, R46 ;  /* 0x0000002e00097308 */ /* 0x000e240000000800 */
[----:B0-----:R-:W-:-:S04]  /*3530*/  FMUL R9, R10, R9 ;  /* 0x000000090a097220 */ /* 0x001fc80000400000 */
[----:B------:R-:W-:Y:S01]  /*3540*/  FMUL R10, R9, R8 ;  /* 0x00000008090a7220 */ /* 0x000fe20000400000 */
[----:B------:R-:W-:-:S03]  /*3550*/  FADD R34, R34, R9 ;  /* 0x0000000922227221 */ /* 0x000fc60000000000 */
[----:B------:R-:W-:Y:S01]  /*3560*/  FFMA R37, R10, R8, R37 ;  /* 0x000000080a257223 */ /* 0x000fe20000000025 */
[----:B------:R-:W-:-:S07]  /*3570*/  FADD R7, R7, R10 ;  /* 0x0000000a07077221 */ /* 0x000fce0000000000 */
.L_x_30:
[----:B------:R-:W-:Y:S05]  /*3580*/  BSYNC.RECONVERGENT B3 ;  /* 0x0000000000037941 */ /* 0x000fea0003800200 */
.L_x_29:
[----:B------:R-:W2:Y:S01]  /*3590*/  LD.E R9, desc[UR6][R30.64+0x4] ;  /* 0x000004061e097980 */ /* 0x000ea2000c101900 */
[----:B------:R-:W-:Y:S01]  /*35a0*/  BSSY.RECONVERGENT B3, `(.L_x_33) ;  /* 0x0000021000037945 */ /* 0x000fe20003800200 */
        /* <DEDUP_REMOVED lines=12> */
[----:B------:R-:W-:Y:S01]  /*3670*/  IMAD.MOV.U32 R9, RZ, RZ, R46 ;  /* 0x000000ffff097224 */ /* 0x000fe200078e002e */
[----:B------:R-:W-:Y:S01]  /*3680*/  MOV R10, 0x36b0 ;  /* 0x000036b0000a7802 */ /* 0x000fe20000000f00 */
[----:B------:R-:W-:-:S07]  /*3690*/  IMAD.MOV.U32 R8, RZ, RZ, R15 ;  /* 0x000000ffff087224 */ /* 0x000fce00078e000f */
[----:B-1----:R-:W-:Y:S05]  /*36a0*/  CALL.REL.NOINC `($__internal_1_$__cuda_sm3x_div_rn_noftz_f32_slowpath) ;  /* 0x0000003400b87944 */ /* 0x002fea0003c00000 */
.L_x_36:
[----:B------:R-:W-:Y:S05]  /*36b0*/  BSYNC.RECONVERGENT B4 ;  /* 0x0000000000047941 */ /* 0x000fea0003800200 */
.L_x_35:
[----:B------:R-:W-:Y:S02]  /*36c0*/  HFMA2 R10, -RZ, RZ, 0.96630859375, -0.0022525787353515625 ;  /* 0x3bbb989dff0a7431 */ /* 0x000fe400000001ff */
[----:B------:R-:W-:Y:S01]  /*36d0*/  FMUL.D2 R9, R8, -R8 ;  /* 0x8000000808097220 */ /* 0x000fe20000300000 */
[----:B------:R-:W-:-:S03]  /*36e0*/  IMAD.MOV.U32 R43, RZ, RZ, 0x437c0000 ;  /* 0x437c0000ff2b7424 */ /* 0x000fc600078e00ff */
[----:B------:R-:W-:-:S04]  /*36f0*/  FFMA.SAT R10, R9, R10, 0.5 ;  /* 0x3f000000090a7423 */ /* 0x000fc8000000200a */
[----:B------:R-:W-:-:S04]  /*3700*/  FFMA.RM R10, R10, R43, 12582913 ;  /* 0x4b4000010a0a7423 */ /* 0x000fc8000000402b */
[C---:B------:R-:W-:Y:S01]  /*3710*/  FADD R46, R10.reuse, -12583039 ;  /* 0xcb40007f0a2e7421 */ /* 0x040fe20000000000 */
[----:B------:R-:W-:-:S03]  /*3720*/  IMAD.SHL.U32 R10, R10, 0x800000, RZ ;  /* 0x008000000a0a7824 */ /* 0x000fc600078e00ff */
        /* <DEDUP_REMOVED lines=8> */
.L_x_34:
[----:B------:R-:W-:Y:S05]  /*37b0*/  BSYNC.RECONVERGENT B3 ;  /* 0x0000000000037941 */ /* 0x000fea0003800200 */
.L_x_33:
        /* <DEDUP_REMOVED lines=14> */
[----:B------:R-:W-:Y:S01]  /*38a0*/  MOV R9, R46 ;  /* 0x0000002e00097202 */ /* 0x000fe20000000f00 */
[----:B------:R-:W-:Y:S01]  /*38b0*/  IMAD.MOV.U32 R8, RZ, RZ, R15 ;  /* 0x000000ffff087224 */ /* 0x000fe200078e000f */
[----:B------:R-:W-:-:S07]  /*38c0*/  MOV R10, 0x38e0 ;  /* 0x000038e0000a7802 */ /* 0x000fce0000000f00 */
[----:B-1----:R-:W-:Y:S05]  /*38d0*/  CALL.REL.NOINC `($__internal_1_$__cuda_sm3x_div_rn_noftz_f32_slowpath) ;  /* 0x00000034002c7944 */ /* 0x002fea0003c00000 */
.L_x_40:
[----:B------:R-:W-:Y:S05]  /*38e0*/  BSYNC.RECONVERGENT B4 ;  /* 0x0000000000047941 */ /* 0x000fea0003800200 */
.L_x_39:
[----:B------:R-:W-:Y:S02]  /*38f0*/  HFMA2 R43, -RZ, RZ, 3.7421875, 0 ;  /* 0x437c0000ff2b7431 */ /* 0x000fe400000001ff */
[----:B------:R-:W-:Y:S02]  /*3900*/  IMAD.MOV.U32 R10, RZ, RZ, 0x3bbb989d ;  /* 0x3bbb989dff0a7424 */ /* 0x000fe400078e00ff */
[----:B------:R-:W-:-:S04]  /*3910*/  FMUL.D2 R9, R8, -R8 ;  /* 0x8000000808097220 */ /* 0x000fc80000300000 */
        /* <DEDUP_REMOVED lines=12> */
.L_x_38:
[----:B------:R-:W-:Y:S05]  /*39e0*/  BSYNC.RECONVERGENT B3 ;  /* 0x0000000000037941 */ /* 0x000fea0003800200 */
.L_x_37:
        /* <DEDUP_REMOVED lines=15> */
[----:B------:R-:W-:Y:S02]  /*3ae0*/  MOV R8, R15 ;  /* 0x0000000f00087202 */ /* 0x000fe40000000f00 */
[----:B------:R-:W-:-:S07]  /*3af0*/  MOV R10, 0x3b10 ;  /* 0x00003b10000a7802 */ /* 0x000fce0000000f00 */
[----:B-1----:R-:W-:Y:S05]  /*3b00*/  CALL.REL.NOINC `($__internal_1_$__cuda_sm3x_div_rn_noftz_f32_slowpath) ;  /* 0x0000003000a07944 */ /* 0x002fea0003c00000 */
.L_x_44:
[----:B------:R-:W-:Y:S05]  /*3b10*/  BSYNC.RECONVERGENT B4 ;  /* 0x0000000000047941 */ /* 0x000fea0003800200 */
.L_x_43:
        /* <DEDUP_REMOVED lines=15> */
.L_x_42:
[----:B------:R-:W-:Y:S05]  /*3c10*/  BSYNC.RECONVERGENT B3 ;  /* 0x0000000000037941 */ /* 0x000fea0003800200 */
.L_x_41:
[----:B------:R-:W-:Y:S01]  /*3c20*/  VIADD R39, R39, 0x4 ;  /* 0x0000000427277836 */ /* 0x000fe20000000000 */
[----:B------:R-:W-:Y:S06]  /*3c30*/  @P2 BRA `(.L_x_45) ;  /* 0xfffffff400c02947 */ /* 0x000fec000383ffff */
.L_x_28:
[----:B------:R-:W-:Y:S01]  /*3c40*/  ISETP.NE.AND P0, PT, R38, RZ, PT ;  /* 0x000000ff2600720c */ /* 0x000fe20003f05270 */
[----:B------:R-:W-:-:S12]  /*3c50*/  BSSY.RECONVERGENT B3, `(.L_x_27) ;  /* 0x0000071000037945 */ /* 0x000fd80003800200 */
[----:B------:R-:W-:Y:S05]  /*3c60*/  @!P0 BRA `(.L_x_46) ;  /* 0x0000000400bc8947 */ /* 0x000fea0003800000 */
[----:B------:R-:W-:-:S13]  /*3c70*/  ISETP.NE.AND P0, PT, R38, 0x1, PT ;  /* 0x000000012600780c */ /* 0x000fda0003f05270 */
[----:B------:R-:W-:Y:S05]  /*3c80*/  @!P0 BRA `(.L_x_47) ;  /* 0x0000000400208947 */ /* 0x000fea0003800000 */
[----:B------:R-:W-:-:S05]  /*3c90*/  IMAD.WIDE R30, R39, 0x4, R28 ;  /* 0x00000004271e7825 */ /* 0x000fca00078e021c */
        /* <DEDUP_REMOVED lines=18> */
.L_x_51:
[----:B------:R-:W-:Y:S05]  /*3dc0*/  BSYNC.RECONVERGENT B5 ;  /* 0x0000000000057941 */ /* 0x000fea0003800200 */
.L_x_50:
        /* <DEDUP_REMOVED lines=15> */
.L_x_49:
[----:B------:R-:W-:Y:S05]  /*3ec0*/  BSYNC.RECONVERGENT B4 ;  /* 0x0000000000047941 */ /* 0x000fea0003800200 */
.L_x_48:
        /* <DEDUP_REMOVED lines=18> */
.L_x_55:
[----:B------:R-:W-:Y:S05]  /*3ff0*/  BSYNC.RECONVERGENT B5 ;  /* 0x0000000000057941 */ /* 0x000fea0003800200 */
.L_x_54:
        /* <DEDUP_REMOVED lines=15> */
.L_x_53:
[----:B------:R-:W-:Y:S05]  /*40f0*/  BSYNC.RECONVERGENT B4 ;  /* 0x0000000000047941 */ /* 0x000fea0003800200 */
.L_x_52:
[----:B------:R-:W-:-:S07]  /*4100*/  IADD3 R39, PT, PT, R39, 0x2, RZ ;  /* 0x0000000227277810 */ /* 0x000fce0007ffe0ff */
.L_x_47:
[----:B------:R-:W-:-:S04]  /*4110*/  LOP3.LUT R36, R36, 0x1, RZ, 0xc0, !PT ;  /* 0x0000000124247812 */ /* 0x000fc800078ec0ff */
[----:B------:R-:W-:-:S13]  /*4120*/  ISETP.NE.U32.AND P0, PT, R36, 0x1, PT ;  /* 0x000000012400780c */ /* 0x000fda0003f05070 */
[----:B------:R-:W-:Y:S05]  /*4130*/  @P0 BRA `(.L_x_46) ;  /* 0x0000000000880947 */ /* 0x000fea0003800000 */
[----:B------:R-:W-:-:S06]  /*4140*/  IMAD.WIDE R8, R39, 0x4, R28 ;  /* 0x0000000427087825 */ /* 0x000fcc00078e021c */
[----:B------:R-:W2:Y:S02]  /*4150*/  LD.E R9, desc[UR6][R8.64] ;  /* 0x0000000608097980 */ /* 0x000ea4000c101900 */
        /* <DEDUP_REMOVED lines=16> */
.L_x_57:
[----:B------:R-:W-:Y:S05]  /*4260*/  BSYNC.RECONVERGENT B4 ;  /* 0x0000000000047941 */ /* 0x000fea0003800200 */
.L_x_56:
[----:B------:R-:W-:Y:S01]  /*4270*/  MOV R10, 0x3bbb989d ;  /* 0x3bbb989d000a7802 */ /* 0x000fe20000000f00 */
        /* <DEDUP_REMOVED lines=14> */
.L_x_46:
[----:B------:R-:W-:Y:S05]  /*4360*/  BSYNC.RECONVERGENT B3 ;  /* 0x0000000000037941 */ /* 0x000fea0003800200 */
.L_x_27:
[----:B------:R-:W0:Y:S01]  /*4370*/  LDCU UR5, c[0x3][0x58] ;  /* 0x00c00b00ff0577ac */ /* 0x000e220008000800 */
[----:B------:R-:W2:Y:S01]  /*4380*/  LDC R9, c[0x3][0x64] ;  /* 0x00c01900ff097b82 */ /* 0x000ea20000000800 */
[----:B------:R-:W-:Y:S01]  /*4390*/  IADD3 R35, PT, PT, R35, 0x2, RZ ;  /* 0x0000000223237810 */ /* 0x000fe20007ffe0ff */
[----:B0-----:R-:W-:-:S06]  /*43a0*/  USHF.L.U32 UR5, UR5, 0x1, URZ ;  /* 0x0000000105057899 */ /* 0x001fcc00080006ff */
[----:B------:R-:W-:Y:S01]  /*43b0*/  ISETP.GE.AND P0, PT, R35, UR5, PT ;  /* 0x0000000523007c0c */ /* 0x000fe2000bf06270 */
[----:B--2---:R-:W-:-:S12]  /*43c0*/  IMAD.WIDE R28, R9, 0x4, R28 ;  /* 0x00000004091c7825 */ /* 0x004fd800078e021c */
[----:B------:R-:W-:Y:S05]  /*43d0*/  @!P0 BRA `(.L_x_58) ;  /* 0xffffffec00a48947 */ /* 0x000fea000383ffff */
[----:B------:R-:W-:Y:S01]  /*43e0*/  FMUL R30, R15, R34 ;  /* 0x000000220f1e7220 */ /* 0x000fe20000400000 */
[----:B------:R-:W-:Y:S03]  /*43f0*/  BSSY.RECONVERGENT B3, `(.L_x_59) ;  /* 0x000000e000037945 */ /* 0x000fe60003800200 */
[----:B------:R-:W0:Y:S08]  /*4400*/  MUFU.RCP R9, R30 ;  /* 0x0000001e00097308 */ /* 0x000e300000001000 */
        /* <DEDUP_REMOVED lines=11> */
[----:B------:R-:W-:-:S07]  /*44c0*/  MOV R28, R8 ;  /* 0x00000008001c7202 */ /* 0x000fce0000000f00 */
.L_x_60:
[----:B------:R-:W-:Y:S05]  /*44d0*/  BSYNC.RECONVERGENT B3 ;  /* 0x0000000000037941 */ /* 0x000fea0003800200 */
.L_x_59:
[----:B------:R-:W-:Y:S01]  /*44e0*/  FMUL R30, R30, R30 ;  /* 0x0000001e1e1e7220 */ /* 0x000fe20000400000 */
[C---:B------:R-:W-:Y:S01]  /*44f0*/  FADD R9, -R34.reuse, R37 ;  /* 0x0000002522097221 */ /* 0x040fe20000000100 */
[----:B------:R-:W-:Y:S01]  /*4500*/  FMUL R7, R7, R7 ;  /* 0x0000000707077220 */ /* 0x000fe20000400000 */
[----:B------:R-:W-:Y:S01]  /*4510*/  BSSY.RECONVERGENT B3, `(.L_x_61) ;  /* 0x000000d000037945 */ /* 0x000fe20003800200 */
[----:B------:R-:W0:Y:S02]  /*4520*/  MUFU.RCP R8, R30 ;  /* 0x0000001e00087308 */ /* 0x000e240000001000 */
[----:B------:R-:W-:-:S06]  /*4530*/  FFMA R9, R34, R9, -R7 ;  /* 0x0000000922097223 */ /* 0x000fcc0000000807 */
        /* <DEDUP_REMOVED lines=8> */
[----:B------:R-:W-:-:S07]  /*45c0*/  MOV R10, 0x45e0 ;  /* 0x000045e0000a7802 */ /* 0x000fce0000000f00 */
[----:B-1----:R-:W-:Y:S05]  /*45d0*/  CALL.REL.NOINC `($__internal_1_$__cuda_sm3x_div_rn_noftz_f32_slowpath) ;  /* 0x0000002400ec7944 */ /* 0x002fea0003c00000 */
.L_x_62:
[----:B------:R-:W-:Y:S05]  /*45e0*/  BSYNC.RECONVERGENT B3 ;  /* 0x0000000000037941 */ /* 0x000fea0003800200 */
.L_x_61:
        /* <DEDUP_REMOVED lines=9> */
[----:B------:R-:W-:Y:S01]  /*4680*/  IMAD.MOV.U32 R9, RZ, RZ, R28 ;  /* 0x000000ffff097224 */ /* 0x000fe200078e001c */
[----:B------:R-:W-:-:S07]  /*4690*/  MOV R10, 0x46b0 ;  /* 0x000046b0000a7802 */ /* 0x000fce0000000f00 */
[----:B-1----:R-:W-:Y:S05]  /*46a0*/  CALL.REL.NOINC `($__internal_1_$__cuda_sm3x_div_rn_noftz_f32_slowpath) ;  /* 0x0000002400b87944 */ /* 0x002fea0003c00000 */
[----:B------:R-:W-:-:S07]  /*46b0*/  MOV R7, R8 ;  /* 0x0000000800077202 */ /* 0x000fce0000000f00 */
.L_x_64:
[----:B------:R-:W-:Y:S05]  /*46c0*/  BSYNC.RECONVERGENT B3 ;  /* 0x0000000000037941 */ /* 0x000fea0003800200 */
.L_x_63:
[----:B------:R-:W-:Y:S02]  /*46d0*/  VIADD R33, R33, 0x1 ;  /* 0x0000000121217836 */ /* 0x000fe40000000000 */
[----:B------:R-:W-:-:S03]  /*46e0*/  FADD R32, -R7, R32 ;  /* 0x0000002007207221 */ /* 0x000fc60000000100 */
[----:B------:R-:W-:-:S13]  /*46f0*/  ISETP.NE.AND P0, PT, R33, R25, PT ;  /* 0x000000192100720c */ /* 0x000fda0003f05270 */
[----:B------:R-:W-:Y:S05]  /*4700*/  @!P0 BRA `(.L_x_25) ;  /* 0x0000000000f48947 */ /* 0x000fea0003800000 */
[----:B------:R-:W-:Y:S05]  /*4710*/  BRA `(.L_x_65) ;  /* 0xffffffe800c07947 */ /* 0x000fea000383ffff */
.L_x_26:
[----:B------:R-:W-:-:S09]  /*4720*/  UISETP.GE.AND UP1, UPT, UR5, 0x4, UPT ;  /* 0x000000040500788c */ /* 0x000fd2000bf26270 */
[----:B------:R-:W-:Y:S05]  /*4730*/  BRA.U !UP1, `(.L_x_66) ;  /* 0x0000000109c87547 */ /* 0x000fea000b800000 */
[----:B------:R-:W-:-:S05]  /*4740*/  LOP3.LUT R7, R25, 0x7ffffffc, RZ, 0xc0, !PT ;  /* 0x7ffffffc19077812 */ /* 0x000fca00078ec0ff */
[----:B------:R-:W-:-:S05]  /*4750*/  IMAD.MOV R7, RZ, RZ, -R7 ;  /* 0x000000ffff077224 */ /* 0x000fca00078e0a07 */
[----:B------:R-:W-:-:S13]  /*4760*/  ISETP.GE.AND P0, PT, R7, RZ, PT ;  /* 0x000000ff0700720c */ /* 0x000fda0003f06270 */
[----:B------:R-:W-:Y:S05]  /*4770*/  @P0 BRA `(.L_x_67) ;  /* 0x00000000009c0947 */ /* 0x000fea0003800000 */
[----:B------:R-:W-:Y:S02]  /*4780*/  IADD3 R8, PT, PT, -R7, RZ, RZ ;  /* 0x000000ff07087210 */ /* 0x000fe40007ffe1ff */
[----:B------:R-:W-:Y:S02]  /*4790*/  PLOP3.LUT P0, PT, PT, PT, PT, 0x80, 0x8 ;  /* 0x000000000008781c */ /* 0x000fe40003f0f070 */
[----:B------:R-:W-:-:S13]  /*47a0*/  ISETP.GT.AND P1, PT, R8, 0xc, PT ;  /* 0x0000000c0800780c */ /* 0x000fda0003f24270 */
[----:B------:R-:W-:Y:S05]  /*47b0*/  @!P1 BRA `(.L_x_68) ;  /* 0x0000000000509947 */ /* 0x000fea0003800000 */
[----:B------:R-:W-:-:S13]  /*47c0*/  PLOP3.LUT P0, PT, PT, PT, PT, 0x8, 0x80 ;  /* 0x000000000080781c */ /* 0x000fda0003f0e170 */
.L_x_69:
[----:B------:R-:W-:Y:S01]  /*47d0*/  FADD R8, -R19, R32 ;  /* 0x0000002013087221 */ /* 0x000fe20000000100 */
[----:B------:R-:W-:-:S03]  /*47e0*/  VIADD R7, R7, 0x10 ;  /* 0x0000001007077836 */ /* 0x000fc60000000000 */
[--C-:B------:R-:W-:Y:S02]  /*47f0*/  FADD R8, R8, -R19.reuse ;  /* 0x8000001308087221 */ /* 0x100fe40000000000 */
[----:B------:R-:W-:Y:S02]  /*4800*/  ISETP.GE.AND P1, PT, R7, -0xc, PT ;  /* 0xfffffff40700780c */ /* 0x000fe40003f26270 */
[----:B------:R-:W-:-:S04]  /*4810*/  FADD R8, R8, -R19 ;  /* 0x8000001308087221 */ /* 0x000fc80000000000 */
        /* <DEDUP_REMOVED lines=12> */
[----:B------:R-:W-:Y:S01]  /*48e0*/  FADD R32, R8, -R19 ;  /* 0x8000001308207221 */ /* 0x000fe20000000000 */
[----:B------:R-:W-:Y:S06]  /*48f0*/  @!P1 BRA `(.L_x_69) ;  /* 0xfffffffc00b49947 */ /* 0x000fec000383ffff */
.L_x_68:
[----:B------:R-:W-:-:S04]  /*4900*/  IADD3 R8, PT, PT, -R7, RZ, RZ ;  /* 0x000000ff07087210 */ /* 0x000fc80007ffe1ff */
[----:B------:R-:W-:-:S13]  /*4910*/  ISETP.GT.AND P1, PT, R8, 0x4, PT ;  /* 0x000000040800780c */ /* 0x000fda0003f24270 */
[----:B------:R-:W-:Y:S05]  /*4920*/  @!P1 BRA `(.L_x_70) ;  /* 0x0000000000289947 */ /* 0x000fea0003800000 */
[--C-:B------:R-:W-:Y:S01]  /*4930*/  FADD R8, R32, -R19.reuse ;  /* 0x8000001320087221 */ /* 0x100fe20000000000 */
[----:B------:R-:W-:Y:S01]  /*4940*/  PLOP3.LUT P0, PT, PT, PT, PT, 0x8, 0x80 ;  /* 0x000000000080781c */ /* 0x000fe20003f0e170 */
[----:B------:R-:W-:Y:S02]  /*4950*/  VIADD R7, R7, 0x8 ;  /* 0x0000000807077836 */ /* 0x000fe40000000000 */
[----:B------:R-:W-:-:S04]  /*4960*/  FADD R8, R8, -R19 ;  /* 0x8000001308087221 */ /* 0x000fc80000000000 */
[----:B------:R-:W-:-:S04]  /*4970*/  FADD R8, R8, -R19 ;  /* 0x8000001308087221 */ /* 0x000fc80000000000 */
[----:B------:R-:W-:-:S04]  /*4980*/  FADD R8, R8, -R19 ;  /* 0x8000001308087221 */ /* 0x000fc80000000000 */
[----:B------:R-:W-:-:S04]  /*4990*/  FADD R8, R8, -R19 ;  /* 0x8000001308087221 */ /* 0x000fc80000000000 */
[----:B------:R-:W-:-:S04]  /*49a0*/  FADD R8, R8, -R19 ;  /* 0x8000001308087221 */ /* 0x000fc80000000000 */
[----:B------:R-:W-:-:S04]  /*49b0*/  FADD R8, R8, -R19 ;  /* 0x8000001308087221 */ /* 0x000fc80000000000 */
[----:B------:R-:W-:-:S07]  /*49c0*/  FADD R32, R8, -R19 ;  /* 0x8000001308207221 */ /* 0x000fce0000000000 */
.L_x_70:
[----:B------:R-:W-:-:S13]  /*49d0*/  ISETP.NE.OR P0, PT, R7, RZ, P0 ;  /* 0x000000ff0700720c */ /* 0x000fda0000705670 */
[----:B------:R-:W-:Y:S05]  /*49e0*/  @!P0 BRA `(.L_x_66) ;  /* 0x00000000001c8947 */ /* 0x000fea0003800000 */
.L_x_67:
[----:B------:R-:W-:Y:S01]  /*49f0*/  IADD3 R7, PT, PT, R7, 0x4, RZ ;  /* 0x0000000407077810 */ /* 0x000fe20007ffe0ff */
[----:B------:R-:W-:-:S03]  /*4a00*/  FADD R8, -R19, R32 ;  /* 0x0000002013087221 */ /* 0x000fc60000000100 */
[----:B------:R-:W-:Y:S01]  /*4a10*/  ISETP.NE.AND P0, PT, R7, RZ, PT ;  /* 0x000000ff0700720c */ /* 0x000fe20003f05270 */
[----:B------:R-:W-:-:S04]  /*4a20*/  FADD R8, R8, -R19 ;  /* 0x8000001308087221 */ /* 0x000fc80000000000 */
[----:B------:R-:W-:-:S04]  /*4a30*/  FADD R8, R8, -R19 ;  /* 0x8000001308087221 */ /* 0x000fc80000000000 */
[----:B------:R-:W-:-:S04]  /*4a40*/  FADD R32, R8, -R19 ;  /* 0x8000001308207221 */ /* 0x000fc80000000000 */
[----:B------:R-:W-:Y:S05]  /*4a50*/  @P0 BRA `(.L_x_67) ;  /* 0xfffffffc00e40947 */ /* 0x000fea000383ffff */
.L_x_66:
[----:B------:R-:W-:-:S13]  /*4a60*/  LOP3.LUT P0, R7, R25, 0x3, RZ, 0xc0, !PT ;  /* 0x0000000319077812 */ /* 0x000fda000780c0ff */
[----:B------:R-:W-:Y:S05]  /*4a70*/  @!P0 BRA `(.L_x_25) ;  /* 0x0000000000188947 */ /* 0x000fea0003800000 */
[----:B------:R-:W-:Y:S01]  /*4a80*/  ISETP.NE.AND P0, PT, R7, 0x1, PT ;  /* 0x000000010700780c */ /* 0x000fe20003f05270 */
[----:B------:R-:W-:-:S03]  /*4a90*/  FADD R32, R32, -R19 ;  /* 0x8000001320207221 */ /* 0x000fc60000000000 */
[----:B------:R-:W-:-:S09]  /*4aa0*/  ISETP.NE.AND P1, PT, R7, 0x2, P0 ;  /* 0x000000020700780c */ /* 0x000fd20000725270 */
[----:B------:R-:W-:-:S04]  /*4ab0*/  @P0 FADD R8, R32, -R19 ;  /* 0x8000001320080221 */ /* 0x000fc80000000000 */
[----:B------:R-:W-:-:S04]  /*4ac0*/  @P1 FADD R8, R8, -R19 ;  /* 0x8000001308081221 */ /* 0x000fc80000000000 */
[----:B------:R-:W-:-:S07]  /*4ad0*/  @P0 IMAD.MOV.U32 R32, RZ, RZ, R8 ;  /* 0x000000ffff200224 */ /* 0x000fce00078e0008 */
.L_x_25:
[----:B------:R-:W0:Y:S01]  /*4ae0*/  LDCU UR5, c[0x3][0x58] ;  /* 0x00c00b00ff0577ac */ /* 0x000e220008000800 */
[----:B------:R-:W-:Y:S02]  /*4af0*/  HFMA2 R35, -RZ, RZ, 0, 0 ;  /* 0x00000000ff237431 */ /* 0x000fe400000001ff */
[----:B------:R-:W-:Y:S01]  /*4b00*/  IMAD.MOV.U32 R7, RZ, RZ, RZ ;  /* 0x000000ffff077224 */ /* 0x000fe200078e00ff */
[----:B------:R-:W-:Y:S01]  /*4b10*/  MOV R28, RZ ;  /* 0x000000ff001c7202 */ /* 0x000fe20000000f00 */
[----:B0-----:R-:W-:-:S09]  /*4b20*/  UISETP.GE.AND UP1, UPT, UR5, 0x1, UPT ;  /* 0x000000010500788c */ /* 0x001fd2000bf26270 */
[----:B------:R-:W-:Y:S05]  /*4b30*/  BRA.U !UP1, `(.L_x_71) ;  /* 0x0000001109707547 */ /* 0x000fea000b800000 */
[----:B------:R-:W-:Y:S01]  /*4b40*/  CS2R R28, SRZ ;  /* 0x00000000001c7805 */ /* 0x000fe2000001ff00 */
[----:B------:R-:W-:Y:S01]  /*4b50*/  IMAD.MOV.U32 R7, RZ, RZ, RZ ;  /* 0x000000ffff077224 */ /* 0x000fe200078e00ff */
[----:B------:R-:W-:Y:S01]  /*4b60*/  MOV R35, RZ ;  /* 0x000000ff00237202 */ /* 0x000fe20000000f00 */
[----:B------:R-:W-:Y:S01]  /*4b70*/  IMAD.MOV.U32 R38, RZ, RZ, R26 ;  /* 0x000000ffff267224 */ /* 0x000fe200078e001a */
[----:B------:R-:W-:-:S07]  /*4b80*/  MOV R39, R27 ;  /* 0x0000001b00277202 */ /* 0x000fce0000000f00 */
.L_x_103:
        /* <DEDUP_REMOVED lines=8> */
[----:B------:R-:W-:-:S11]  /*4c10*/  IADD3 R31, PT, PT, R31, 0x1, RZ ;  /* 0x000000011f1f7810 */ /* 0x000fd60007ffe0ff */
[----:B------:R-:W-:Y:S05]  /*4c20*/  @!P0 BRA `(.L_x_73) ;  /* 0x00000008004c8947 */ /* 0x000fea0003800000 */
[----:B------:R-:W-:-:S07]  /*4c30*/  IMAD.MOV.U32 R33, RZ, RZ, RZ ;  /* 0x000000ffff217224 */ /* 0x000fce00078e00ff */
.L_x_90:
[----:B------:R-:W-:-:S05]  /*4c40*/  IMAD.WIDE R36, R30, 0x4, R38 ;  /* 0x000000041e247825 */ /* 0x000fca00078e0226 */
[----:B------:R-:W2:Y:S01]  /*4c50*/  LD.E R9, desc[UR6][R36.64] ;  /* 0x0000000624097980 */ /* 0x000ea2000c101900 */
[----:B------:R-:W-:Y:S01]  /*4c60*/  BSSY.RECONVERGENT B3, `(.L_x_74) ;  /* 0x0000021000037945 */ /* 0x000fe20003800200 */
[----:B--2---:R-:W-:-:S13]  /*4c70*/  FSETP.NE.AND P0, PT, |R9|, +INF , PT ;  /* 0x7f8000000900780b */ /* 0x004fda0003f05200 */
[----:B------:R-:W-:Y:S05]  /*4c80*/  @!P0 BRA `(.L_x_75) ;  /* 0x0000000000788947 */ /* 0x000fea0003800000 */
[----:B------:R-:W0:Y:S01]  /*4c90*/  MUFU.RCP R8, R15 ;  /* 0x0000000f00087308 */ /* 0x000e220000001000 */
[----:B------:R-:W-:Y:S01]  /*4ca0*/  FADD R34, -R32, R9 ;  /* 0x0000000920227221 */ /* 0x000fe20000000100 */
        /* <DEDUP_REMOVED lines=12> */
.L_x_77:
[----:B------:R-:W-:Y:S05]  /*4d70*/  BSYNC.RECONVERGENT B4 ;  /* 0x0000000000047941 */ /* 0x000fea0003800200 */
.L_x_76:
[----:B------:R-:W-:Y:S02]  /*4d80*/  HFMA2 R10, -RZ, RZ, 0.96630859375, -0.0022525787353515625 ;  /* 0x3bbb989dff0a7431 */ /* 0x000fe400000001ff */
        /* <DEDUP_REMOVED lines=14> */
.L_x_75:
[----:B------:R-:W-:Y:S05]  /*4e70*/  BSYNC.RECONVERGENT B3 ;  /* 0x0000000000037941 */ /* 0x000fea0003800200 */
.L_x_74:
        /* <DEDUP_REMOVED lines=18> */
.L_x_81:
[----:B------:R-:W-:Y:S05]  /*4fa0*/  BSYNC.RECONVERGENT B4 ;  /* 0x0000000000047941 */ /* 0x000fea0003800200 */
.L_x_80:
        /* <DEDUP_REMOVED lines=15> */
.L_x_79:
[----:B------:R-:W-:Y:S05]  /*50a0*/  BSYNC.RECONVERGENT B3 ;  /* 0x0000000000037941 */ /* 0x000fea0003800200 */
.L_x_78:
        /* <DEDUP_REMOVED lines=18> */
.L_x_85:
[----:B------:R-:W-:Y:S05]  /*51d0*/  BSYNC.RECONVERGENT B4 ;  /* 0x0000000000047941 */ /* 0x000fea0003800200 */
.L_x_84:
        /* <DEDUP_REMOVED lines=15> */
.L_x_83:
[----:B------:R-:W-:Y:S05]  /*52d0*/  BSYNC.RECONVERGENT B3 ;  /* 0x0000000000037941 */ /* 0x000fea0003800200 */
.L_x_82:
        /* <DEDUP_REMOVED lines=18> */
.L_x_89:
[----:B------:R-:W-:Y:S05]  /*5400*/  BSYNC.RECONVERGENT B4 ;  /* 0x0000000000047941 */ /* 0x000fea0003800200 */
.L_x_88:
        /* <DEDUP_REMOVED lines=15> */
.L_x_87:
[----:B------:R-:W-:Y:S05]  /*5500*/  BSYNC.RECONVERGENT B3 ;  /* 0x0000000000037941 */ /* 0x000fea0003800200 */
.L_x_86:
[----:B------:R-:W-:Y:S01]  /*5510*/  IADD3 R33, PT, PT, R33, 0x4, RZ ;  /* 0x0000000421217810 */ /* 0x000fe20007ffe0ff */
[----:B------:R-:W-:Y:S01]  /*5520*/  VIADD R30, R30, 0x4 ;  /* 0x000000041e1e7836 */ /* 0x000fe20000000000 */
[----:B------:R-:W-:-:S04]  /*5530*/  LOP3.LUT R8, R31, 0xfffffffc, RZ, 0xc0, !PT ;  /* 0xfffffffc1f087812 */ /* 0x000fc800078ec0ff */
[----:B------:R-:W-:-:S13]  /*5540*/  ISETP.NE.AND P0, PT, R33, R8, PT ;  /* 0x000000082100720c */ /* 0x000fda0003f05270 */
[----:B------:R-:W-:Y:S05]  /*5550*/  @P0 BRA `(.L_x_90) ;  /* 0xfffffff400b80947 */ /* 0x000fea000383ffff */
.L_x_73:
[----:B------:R-:W-:Y:S01]  /*5560*/  LOP3.LUT P0, R8, R31, 0x3, RZ, 0xc0, !PT ;  /* 0x000000031f087812 */ /* 0x000fe2000780c0ff */
        /* <DEDUP_REMOVED lines=23> */
.L_x_96:
[----:B------:R-:W-:Y:S05]  /*56e0*/  BSYNC.RECONVERGENT B5 ;  /* 0x0000000000057941 */ /* 0x000fea0003800200 */
.L_x_95:
        /* <DEDUP_REMOVED lines=15> */
.L_x_94:
[----:B------:R-:W-:Y:S05]  /*57e0*/  BSYNC.RECONVERGENT B4 ;  /* 0x0000000000047941 */ /* 0x000fea0003800200 */
.L_x_93:
        /* <DEDUP_REMOVED lines=18> */
.L_x_100:
[----:B------:R-:W-:Y:S05]  /*5910*/  BSYNC.RECONVERGENT B5 ;  /* 0x0000000000057941 */ /* 0x000fea0003800200 */
.L_x_99:
        /* <DEDUP_REMOVED lines=15> */
.L_x_98:
[----:B------:R-:W-:Y:S05]  /*5a10*/  BSYNC.RECONVERGENT B4 ;  /* 0x0000000000047941 */ /* 0x000fea0003800200 */
.L_x_97:
[----:B------:R-:W-:-:S07]  /*5a20*/  IADD3 R30, PT, PT, R30, 0x2, RZ ;  /* 0x000000021e1e7810 */ /* 0x000fce0007ffe0ff */
.L_x_92:
        /* <DEDUP_REMOVED lines=21> */
.L_x_102:
[----:B------:R-:W-:Y:S05]  /*5b80*/  BSYNC.RECONVERGENT B4 ;  /* 0x0000000000047941 */ /* 0x000fea0003800200 */
.L_x_101:
        /* <DEDUP_REMOVED lines=15> */
.L_x_91:
[----:B------:R-:W-:Y:S05]  /*5c80*/  BSYNC.RECONVERGENT B3 ;  /* 0x0000000000037941 */ /* 0x000fea0003800200 */
.L_x_72:
[----:B------:R-:W0:Y:S01]  /*5c90*/  LDCU UR5, c[0x3][0x58] ;  /* 0x00c00b00ff0577ac */ /* 0x000e220008000800 */
[----:B------:R-:W2:Y:S01]  /*5ca0*/  LDC R9, c[0x3][0x64] ;  /* 0x00c01900ff097b82 */ /* 0x000ea20000000800 */
[----:B------:R-:W-:Y:S01]  /*5cb0*/  IADD3 R29, PT, PT, R29, 0x2, RZ ;  /* 0x000000021d1d7810 */ /* 0x000fe20007ffe0ff */
[----:B0-----:R-:W-:-:S06]  /*5cc0*/  USHF.L.U32 UR5, UR5, 0x1, URZ ;  /* 0x0000000105057899 */ /* 0x001fcc00080006ff */
[----:B------:R-:W-:Y:S01]  /*5cd0*/  ISETP.GE.AND P0, PT, R29, UR5, PT ;  /* 0x000000051d007c0c */ /* 0x000fe2000bf06270 */
[----:B--2---:R-:W-:-:S12]  /*5ce0*/  IMAD.WIDE R38, R9, 0x4, R38 ;  /* 0x0000000409267825 */ /* 0x004fd800078e0226 */
[----:B------:R-:W-:Y:S05]  /*5cf0*/  @!P0 BRA `(.L_x_103) ;  /* 0xffffffec00a48947 */ /* 0x000fea000383ffff */
.L_x_71:
        /* <DEDUP_REMOVED lines=14> */
[----:B------:R-:W-:-:S07]  /*5de0*/  IMAD.MOV.U32 R29, RZ, RZ, R8 ;  /* 0x000000ffff1d7224 */ /* 0x000fce00078e0008 */
.L_x_105:
[----:B------:R-:W-:Y:S05]  /*5df0*/  BSYNC.RECONVERGENT B3 ;  /* 0x0000000000037941 */ /* 0x000fea0003800200 */
.L_x_104:
[----:B------:R-:W-:Y:S01]  /*5e00*/  FMUL R30, R30, R30 ;  /* 0x0000001e1e1e7220 */ /* 0x000fe20000400000 */
[----:B------:R-:W-:Y:S01]  /*5e10*/  FADD R9, -R28, R35 ;  /* 0x000000231c097221 */ /* 0x000fe20000000100 */
        /* <DEDUP_REMOVED lines=14> */
.L_x_107:
[----:B------:R-:W-:Y:S05]  /*5f00*/  BSYNC.RECONVERGENT B3 ;  /* 0x0000000000037941 */ /* 0x000fea0003800200 */
.L_x_106:
[----:B------:R-:W-:Y:S02]  /*5f10*/  FSETP.NE.AND P0, PT, |R28|, +INF , PT ;  /* 0x7f8000001c00780b */ /* 0x000fe40003f05200 */
[----:B------:R-:W-:Y:S02]  /*5f20*/  PLOP3.LUT P1, PT, PT, PT, PT, 0x8, 0x80 ;  /* 0x000000000080781c */ /* 0x000fe40003f2e170 */
[----:B------:R-:W-:-:S04]  /*5f30*/  FSETP.EQU.OR P0, PT, |R32|, +INF , !P0 ;  /* 0x7f8000002000780b */ /* 0x000fc8000470a600 */
[----:B------:R-:W-:-:S13]  /*5f40*/  FSETP.EQU.OR P0, PT, |R29|, +INF , P0 ;  /* 0x7f8000001d00780b */ /* 0x000fda000070a600 */
[----:B------:R-:W-:-:S04]  /*5f50*/  @!P0 FSETP.GEU.AND P2, PT, R8, RZ, PT ;  /* 0x000000ff0800820b */ /* 0x000fc80003f4e000 */
[----:B------:R-:W-:-:S04]  /*5f60*/  @!P0 FSETP.NE.AND P1, PT, |R8|, +INF , !P2 ;  /* 0x7f8000000800880b */ /* 0x000fc80005725200 */
[----:B------:R-:W-:Y:S02]  /*5f70*/  @!P0 FSEL R42, R28, R42, P1 ;  /* 0x0000002a1c2a8208 */ /* 0x000fe40000800000 */
[----:B------:R-:W-:Y:S02]  /*5f80*/  @!P0 FSEL R44, R8, R44, P1 ;  /* 0x0000002c082c8208 */ /* 0x000fe40000800000 */
[----:B------:R-:W-:-:S13]  /*5f90*/  FSETP.LEU.OR P2, PT, R42, R21, !P1 ;  /* 0x000000152a00720b */ /* 0x000fda0004f4b400 */
[----:B------:R0:W-:Y:S01]  /*5fa0*/  @!P2 STS [R16], R32 ;  /* 0x000000201000a388 */ /* 0x0001e20000000800 */
[----:B------:R-:W-:-:S03]  /*5fb0*/  @!P2 IMAD.MOV.U32 R21, RZ, RZ, R42 ;  /* 0x000000ffff15a224 */ /* 0x000fc600078e002a */
[----:B------:R0:W-:Y:S04]  /*5fc0*/  @!P2 STS [R17], R44 ;  /* 0x0000002c1100a388 */ /* 0x0001e80000000800 */
.L_x_24:
[----:B------:R-:W-:Y:S05]  /*5fd0*/  BSYNC.RECONVERGENT B2 ;  /* 0x0000000000027941 */ /* 0x000fea0003800200 */
.L_x_23:
[----:B------:R-:W-:Y:S01]  /*5fe0*/  BAR.SYNC.DEFER_BLOCKING 0x0 ;  /* 0x0000000000007b1d */ /* 0x000fe20000010000 */
[----:B------:R-:W-:-:S05]  /*5ff0*/  ISETP.NE.AND P0, PT, R12, RZ, PT ;  /* 0x000000ff0c00720c */ /* 0x000fca0003f05270 */
[----:B------:R-:W-:Y:S08]  /*6000*/  BSSY.RECONVERGENT B0, `(.L_x_108) ;  /* 0x000005f000007945 */ /* 0x000ff00003800200 */
[----:B------:R-:W-:Y:S05]  /*6010*/  @!P0 BRA `(.L_x_109) ;  /* 0x0000000400748947 */ /* 0x000fea0003800000 */
[----:B------:R-:W2:Y:S01]  /*6020*/  S2R R7, SR_TID.Y ;  /* 0x0000000000077919 */ /* 0x000ea20000002200 */
[----:B------:R-:W2:Y:S01]  /*6030*/  LDCU UR5, c[0x0][0x360] ;  /* 0x00006c00ff0577ac */ /* 0x000ea20008000800 */
[----:B------:R-:W-:Y:S01]  /*6040*/  ISETP.NE.AND P1, PT, R22, 0x1, PT ;  /* 0x000000011600780c */ /* 0x000fe20003f25270 */
[----:B------:R-:W-:Y:S01]  /*6050*/  BSSY.RECONVERGENT B1, `(.L_x_110) ;  /* 0x0000057000017945 */ /* 0x000fe20003800200 */
[----:B------:R-:W2:Y:S01]  /*6060*/  S2R R8, SR_TID.X ;  /* 0x0000000000087919 */ /* 0x000ea20000002100 */
[----:B------:R-:W-:Y:S02]  /*6070*/  HFMA2 R22, -RZ, RZ, 0, 0 ;  /* 0x00000000ff167431 */ /* 0x000fe400000001ff */
[----:B------:R-:W-:Y:S02]  /*6080*/  IMAD.MOV.U32 R9, RZ, RZ, R18 ;  /* 0x000000ffff097224 */ /* 0x000fe400078e0012 */
[----:B--2---:R-:W-:-:S05]  /*6090*/  IMAD R7, R7, UR5, R8 ;  /* 0x0000000507077c24 */ /* 0x004fca000f8e0208 */
[----:B------:R-:W-:Y:S02]  /*60a0*/  ISETP.NE.AND P0, PT, R7, RZ, PT ;  /* 0x000000ff0700720c */ /* 0x000fe40003f05270 */
[----:B------:R-:W-:-:S11]  /*60b0*/  IADD3 R7, PT, PT, R24, -0x1, RZ ;  /* 0xffffffff18077810 */ /* 0x000fd60007ffe0ff */
[----:B------:R-:W-:-:S05]  /*60c0*/  @!P0 IMAD.MOV R7, RZ, RZ, R24 ;  /* 0x000000ffff078224 */ /* 0x000fca00078e0218 */
[----:B------:R-:W-:-:S06]  /*60d0*/  LEA R7, R7, R16, 0x2 ;  /* 0x0000001007077211 */ /* 0x000fcc00078e10ff */
[----:B------:R-:W2:Y:S02]  /*60e0*/  LDS R7, [R7] ;  /* 0x0000000007077984 */ /* 0x000ea40000000800 */
[----:B--2---:R-:W-:-:S04]  /*60f0*/  FSETP.NE.AND P0, PT, |R7|, +INF , PT ;  /* 0x7f8000000700780b */ /* 0x004fc80003f05200 */
[----:B0-----:R-:W-:-:S05]  /*6100*/  FSEL R32, R32, R7, !P0 ;  /* 0x0000000720207208 */ /* 0x001fca0004000000 */
[----:B------:R-:W-:Y:S01]  /*6110*/  FADD R32, R13, R32 ;  /* 0x000000200d207221 */ /* 0x000fe20000000000 */
[----:B------:R-:W-:Y:S06]  /*6120*/  @!P1 BRA `(.L_x_111) ;  /* 0x0000000400249947 */ /* 0x000fec0003800000 */
[----:B------:R-:W-:Y:S01]  /*6130*/  SHF.R.U32.HI R7, RZ, 0x2, R6 ;  /* 0x00000002ff077819 */ /* 0x000fe20000011606 */
[----:B------:R-:W-:Y:S01]  /*6140*/  IMAD.MOV.U32 R9, RZ, RZ, 0x2f800000 ;  /* 0x2f800000ff097424 */ /* 0x000fe200078e00ff */
[----:B------:R-:W-:Y:S02]  /*6150*/  BSSY.RECONVERGENT B2, `(.L_x_112) ;  /* 0x000003a000027945 */ /* 0x000fe40003800200 */
[----:B------:R-:W-:Y:S01]  /*6160*/  LOP3.LUT R7, R7, R6, RZ, 0x3c, !PT ;  /* 0x0000000607077212 */ /* 0x000fe200078e3cff */
[----:B-1----:R-:W-:-:S03]  /*6170*/  IMAD.SHL.U32 R6, R3, 0x10, RZ ;  /* 0x0000001003067824 */ /* 0x002fc600078e00ff */
[----:B------:R-:W-:-:S04]  /*6180*/  SHF.L.U32 R8, R7, 0x1, RZ ;  /* 0x0000000107087819 */ /* 0x000fc800000006ff */
[----:B------:R-:W-:Y:S02]  /*6190*/  LOP3.LUT R8, R7, R8, R6, 0x96, !PT ;  /* 0x0000000807087212 */ /* 0x000fe400078e9606 */
[----:B------:R-:W-:Y:S02]  /*61a0*/  MOV R7, 0x3e055027 ;  /* 0x3e05502700077802 */ /* 0x000fe40000000f00 */
[----:B------:R-:W-:-:S04]  /*61b0*/  LOP3.LUT R8, R8, R3, RZ, 0x3c, !PT ;  /* 0x0000000308087212 */ /* 0x000fc800078e3cff */
[C---:B------:R-:W-:Y:S02]  /*61c0*/  IADD3 R6, PT, PT, R23.reuse, 0x587c5, R8 ;  /* 0x000587c517067810 */ /* 0x040fe40007ffe008 */
[----:B------:R-:W-:Y:S02]  /*61d0*/  IADD3 R23, PT, PT, R23, 0xb0f8a, RZ ;  /* 0x000b0f8a17177810 */ /* 0x000fe40007ffe0ff */
[----:B------:R-:W-:-:S05]  /*61e0*/  I2FP.F32.U32 R6, R6 ;  /* 0x0000000600067245 */ /* 0x000fca0000201000 */
[----:B------:R-:W-:-:S05]  /*61f0*/  FFMA R9, R6, R9, 1.1641532182693481445e-10 ;  /* 0x2f00000006097423 */ /* 0x000fca0000000009 */
[----:B------:R-:W-:-:S13]  /*6200*/  FSETP.GEU.AND P0, PT, R9, 1.175494350822287508e-38, PT ;  /* 0x008000000900780b */ /* 0x000fda0003f0e000 */
[----:B------:R-:W-:-:S05]  /*6210*/  @!P0 FMUL R9, R9, 8388608 ;  /* 0x4b00000009098820 */ /* 0x000fca0000400000 */
[----:B------:R-:W-:-:S04]  /*6220*/  IADD3 R6, PT, PT, R9, -0x3f2aaaab, RZ ;  /* 0xc0d5555509067810 */ /* 0x000fc80007ffe0ff */
[----:B------:R-:W-:-:S05]  /*6230*/  LOP3.LUT R10, R6, 0xff800000, RZ, 0xc0, !PT ;  /* 0xff800000060a7812 */ /* 0x000fca00078ec0ff */
[----:B------:R-:W-:-:S04]  /*6240*/  IMAD.IADD R6, R9, 0x1, -R10 ;  /* 0x0000000109067824 */ /* 0x000fc800078e0a0a */
[----:B------:R-:W-:Y:S01]  /*6250*/  FADD R18, R6, -1 ;  /* 0xbf80000006127421 */ /* 0x000fe20000000000 */
[----:B------:R-:W-:Y:S02]  /*6260*/  FSEL R6, RZ, -23, P0 ;  /* 0xc1b80000ff067808 */ /* 0x000fe40000000000 */
[----:B------:R-:W-:Y:S01]  /*6270*/  ISETP.GT.U32.AND P0, PT, R9, 0x7f7fffff, PT ;  /* 0x7f7fffff0900780c */ /* 0x000fe20003f04070 */
[----:B------:R-:W-:-:S04]  /*6280*/  FFMA R7, R18, -R7, 0.14084610342979431152 ;  /* 0x3e1039f612077423 */ /* 0x000fc80000000807 */
[----:B------:R-:W-:-:S04]  /*6290*/  FFMA R7, R18, R7, -0.12148627638816833496 ;  /* 0xbdf8cdcc12077423 */ /* 0x000fc80000000007 */
[----:B------:R-:W-:-:S04]  /*62a0*/  FFMA R7, R18, R7, 0.13980610668659210205 ;  /* 0x3e0f295512077423 */ /* 0x000fc80000000007 */
[----:B------:R-:W-:-:S04]  /*62b0*/  FFMA R7, R18, R7, -0.16684235632419586182 ;  /* 0xbe2ad8b912077423 */ /* 0x000fc80000000007 */
[----:B------:R-:W-:-:S04]  /*62c0*/  FFMA R7, R18, R7, 0.20012299716472625732 ;  /* 0x3e4ced0b12077423 */ /* 0x000fc80000000007 */
[----:B------:R-:W-:-:S04]  /*62d0*/  FFMA R7, R18, R7, -0.24999669194221496582 ;  /* 0xbe7fff2212077423 */ /* 0x000fc80000000007 */
[----:B------:R-:W-:-:S04]  /*62e0*/  FFMA R7, R18, R7, 0.33333182334899902344 ;  /* 0x3eaaaa7812077423 */ /* 0x000fc80000000007 */
[C---:B------:R-:W-:Y:S01]  /*62f0*/  FFMA R29, R18.reuse, R7, -0.5 ;  /* 0xbf000000121d7423 */ /* 0x040fe20000000007 */
[----:B------:R-:W-:Y:S01]  /*6300*/  I2FP.F32.S32 R7, R10 ;  /* 0x0000000a00077245 */ /* 0x000fe20000201400 */
[----:B------:R-:W-:Y:S02]  /*6310*/  IMAD.MOV.U32 R10, RZ, RZ, 0x7f800000 ;  /* 0x7f800000ff0a7424 */ /* 0x000fe400078e00ff */
[C---:B------:R-:W-:Y:S02]  /*6320*/  FMUL R29, R18.reuse, R29 ;  /* 0x0000001d121d7220 */ /* 0x040fe40000400000 */
[----:B------:R-:W-:Y:S01]  /*6330*/  FFMA R6, R7, 1.1920928955078125e-07, R6 ;  /* 0x3400000007067823 */ /* 0x000fe20000000006 */
[----:B------:R-:W-:Y:S01]  /*6340*/  SHF.R.U32.HI R7, RZ, 0x2, R4 ;  /* 0x00000002ff077819 */ /* 0x000fe20000011604 */
[----:B------:R-:W-:-:S03]  /*6350*/  FFMA R29, R18, R29, R18 ;  /* 0x0000001d121d7223 */ /* 0x000fc60000000012 */
[----:B------:R-:W-:Y:S01]  /*6360*/  LOP3.LUT R7, R7, R4, RZ, 0x3c, !PT ;  /* 0x0000000407077212 */ /* 0x000fe200078e3cff */
[----:B------:R-:W-:Y:S01]  /*6370*/  FFMA R29, R6, 0.69314718246459960938, R29 ;  /* 0x3f317218061d7823 */ /* 0x000fe2000000001d */
[----:B------:R-:W-:Y:S01]  /*6380*/  @P0 FFMA R29, R9, R10, +INF ;  /* 0x7f800000091d0423 */ /* 0x000fe2000000000a */
[----:B------:R-:W-:Y:S01]  /*6390*/  IMAD.SHL.U32 R4, R8, 0x10, RZ ;  /* 0x0000001008047824 */ /* 0x000fe200078e00ff */
[----:B------:R-:W-:Y:S02]  /*63a0*/  SHF.L.U32 R6, R7, 0x1, RZ ;  /* 0x0000000107067819 */ /* 0x000fe400000006ff */
[----:B------:R-:W-:Y:S01]  /*63b0*/  FMUL R29, R29, -2 ;  /* 0xc00000001d1d7820 */ /* 0x000fe20000400000 */
[----:B------:R-:W-:Y:S02]  /*63c0*/  FSETP.NEU.AND P0, PT, R9, RZ, PT ;  /* 0x000000ff0900720b */ /* 0x000fe40003f0d000 */
[----:B------:R-:W-:Y:S02]  /*63d0*/  LOP3.LUT R7, R7, R6, R4, 0x96, !PT ;  /* 0x0000000607077212 */ /* 0x000fe400078e9604 */
[----:B------:R-:W-:-:S02]  /*63e0*/  FSEL R6, R29, +INF , P0 ;  /* 0x7f8000001d067808 */ /* 0x000fc40000000000 */
[----:B------:R-:W-:Y:S02]  /*63f0*/  LOP3.LUT R10, R7, R8, RZ, 0x3c, !PT ;  /* 0x00000008070a7212 */ /* 0x000fe400078e3cff */
[----:B------:R0:W1:Y:S01]  /*6400*/  MUFU.RSQ R9, R6 ;  /* 0x0000000600097308 */ /* 0x0000620000001400 */
[----:B------:R-:W-:Y:S01]  /*6410*/  VIADD R7, R6, 0xf3000000 ;  /* 0xf300000006077836 */ /* 0x000fe20000000000 */
[----:B------:R-:W-:-:S04]  /*6420*/  IADD3 R4, PT, PT, R10, R23, RZ ;  /* 0x000000170a047210 */ /* 0x000fc80007ffe0ff */
[----:B------:R-:W-:Y:S01]  /*6430*/  ISETP.GT.U32.AND P0, PT, R7, 0x727fffff, PT ;  /* 0x727fffff0700780c */ /* 0x000fe20003f04070 */
[----:B------:R-:W-:Y:S01]  /*6440*/  IMAD.MOV.U32 R7, RZ, RZ, 0x30c90fdb ;  /* 0x30c90fdbff077424 */ /* 0x000fe200078e00ff */
[----:B------:R-:W-:-:S05]  /*6450*/  I2FP.F32.U32 R4, R4 ;  /* 0x0000000400047245 */ /* 0x000fca0000201000 */
[----:B------:R-:W-:-:S06]  /*6460*/  FFMA R29, R4, R7, 7.314590599882819788e-10 ;  /* 0x30490fdb041d7423 */ /* 0x000fcc0000000007 */
[----:B01----:R-:W-:Y:S05]  /*6470*/  @!P0 BRA `(.L_x_113) ;  /* 0x00000000000c8947 */ /* 0x003fea0003800000 */
[----:B------:R-:W-:-:S07]  /*6480*/  MOV R28, 0x64a0 ;  /* 0x000064a0001c7802 */ /* 0x000fce0000000f00 */
[----:B------:R-:W-:Y:S05]  /*6490*/  CALL.REL.NOINC `($__internal_0_$__cuda_sm20_sqrt_rn_f32_slowpath) ;  /* 0x0000000400e07944 */ /* 0x000fea0003c00000 */
[----:B------:R-:W-:Y:S05]  /*64a0*/  BRA `(.L_x_114) ;  /* 0x0000000000107947 */ /* 0x000fea0003800000 */
.L_x_113:
[----:B------:R-:W-:Y:S01]  /*64b0*/  FMUL.FTZ R18, R6, R9 ;  /* 0x0000000906127220 */ /* 0x000fe20000410000 */
[----:B------:R-:W-:-:S03]  /*64c0*/  FMUL.FTZ R4, R9, 0.5 ;  /* 0x3f00000009047820 */ /* 0x000fc60000410000 */
[----:B------:R-:W-:-:S04]  /*64d0*/  FFMA R7, -R18, R18, R6 ;  /* 0x0000001212077223 */ /* 0x000fc80000000106 */
[----:B------:R-:W-:-:S07]  /*64e0*/  FFMA R18, R7, R4, R18 ;  /* 0x0000000407127223 */ /* 0x000fce0000000012 */
.L_x_114:
[----:B------:R-:W-:Y:S05]  /*64f0*/  BSYNC.RECONVERGENT B2 ;  /* 0x0000000000027941 */ /* 0x000fea0003800200 */
.L_x_112:
[----:B------:R-:W-:Y:S01]  /*6500*/  FMUL.RZ R29, R29, 0.15915493667125701904 ;  /* 0x3e22f9831d1d7820 */ /* 0x000fe2000040c000 */
[----:B------:R-:W-:Y:S01]  /*6510*/  MOV R28, R3 ;  /* 0x00000003001c7202 */ /* 0x000fe20000000f00 */
[----:B------:R-:W-:Y:S01]  /*6520*/  IMAD.MOV.U32 R4, RZ, RZ, R2 ;  /* 0x000000ffff047224 */ /* 0x000fe200078e0002 */
[----:B------:R-:W-:Y:S01]  /*6530*/  MOV R6, R5 ;  /* 0x0000000500067202 */ /* 0x000fe20000000f00 */
[----:B------:R-:W0:Y:S01]  /*6540*/  MUFU.SIN R9, R29 ;  /* 0x0000001d00097308 */ /* 0x000e220000000400 */
[----:B------:R-:W-:Y:S01]  /*6550*/  IMAD.MOV.U32 R22, RZ, RZ, 0x1 ;  /* 0x00000001ff167424 */ /* 0x000fe200078e00ff */
[----:B------:R-:W-:Y:S01]  /*6560*/  MOV R3, R10 ;  /* 0x0000000a00037202 */ /* 0x000fe20000000f00 */
[----:B------:R-:W-:Y:S01]  /*6570*/  IMAD.MOV.U32 R2, RZ, RZ, R8 ;  /* 0x000000ffff027224 */ /* 0x000fe200078e0008 */
[----:B------:R-:W-:-:S04]  /*6580*/  MOV R5, R28 ;  /* 0x0000001c00057202 */ /* 0x000fc80000000f00 */
[----:B------:R-:W1:Y:S01]  /*6590*/  MUFU.COS R7, R29 ;  /* 0x0000001d00077308 */ /* 0x000e620000000000 */
[-C--:B0-----:R-:W-:Y:S01]  /*65a0*/  FMUL R9, R9, R18.reuse ;  /* 0x0000001209097220 */ /* 0x081fe20000400000 */
[----:B-1----:R-:W-:-:S07]  /*65b0*/  FMUL R18, R7, R18 ;  /* 0x0000001207127220 */ /* 0x002fce0000400000 */
.L_x_111:
[----:B------:R-:W-:Y:S05]  /*65c0*/  BSYNC.RECONVERGENT B1 ;  /* 0x0000000000017941 */ /* 0x000fea0003800200 */
.L_x_110:
[----:B------:R-:W-:-:S04]  /*65d0*/  FMUL R7, R14, R9 ;  /* 0x000000090e077220 */ /* 0x000fc80000400000 */
[----:B------:R-:W-:-:S07]  /*65e0*/  FFMA R32, R32, 0.5, R7 ;  /* 0x3f00000020207823 */ /* 0x000fce0000000007 */
.L_x_109:
[----:B------:R-:W-:Y:S05]  /*65f0*/  BSYNC.RECONVERGENT B0 ;  /* 0x0000000000007941 */ /* 0x000fea0003800200 */
.L_x_108:
[----:B------:R-:W-:-:S05]  /*6600*/  VIADD R7, R24, 0x1 ;  /* 0x0000000118077836 */ /* 0x000fca0000000000 */
[----:B------:R-:W-:-:S04]  /*6610*/  ISETP.NE.AND P0, PT, R7, R20, PT ;  /* 0x000000140700720c */ /* 0x000fc80003f05270 */
[----:B------:R-:W-:Y:S01]  /*6620*/  SEL R24, R7, RZ, P0 ;  /* 0x000000ff07187207 */ /* 0x000fe20000000000 */
[----:B------:R-:W-:Y:S08]  /*6630*/  BRA.U UP0, `(.L_x_115) ;  /* 0xffffffc900c47547 */ /* 0x000ff0000b83ffff */
.L_x_16:
[----:B------:R-:W-:-:S13]  /*6640*/  ISETP.NE.AND P0, PT, R12, RZ, PT ;  /* 0x000000ff0c00720c */ /* 0x000fda0003f05270 */
[----:B------:R-:W-:Y:S05]  /*6650*/  @!P0 EXIT ;  /* 0x000000000000894d */ /* 0x000fea0003800000 */
[----:B-1----:R-:W1:Y:S01]  /*6660*/  LDS R3, [R16] ;  /* 0x0000000010037984 */ /* 0x002e620000000800 */
[----:B------:R-:W2:Y:S01]  /*6670*/  LDCU.64 UR4, c[0x0][0x3a0] ;  /* 0x00007400ff0477ac */ /* 0x000ea20008000a00 */
[C---:B------:R-:W-:Y:S01]  /*6680*/  SHF.L.U32 R2, R11.reuse, 0x2, RZ ;  /* 0x000000020b027819 */ /* 0x040fe200000006ff */
[----:B------:R-:W-:Y:S01]  /*6690*/  BSSY.RECONVERGENT B0, `(.L_x_116) ;  /* 0x000004e000007945 */ /* 0x000fe20003800200 */
[----:B0-----:R-:W0:Y:S01]  /*66a0*/  LDS R17, [R17] ;  /* 0x0000000011117984 */ /* 0x001e220000000800 */
[----:B------:R-:W-:Y:S01]  /*66b0*/  SHF.L.U64.HI R0, R11, 0x2, R0 ;  /* 0x000000020b007819 */ /* 0x000fe20000010200 */
[----:B------:R-:W-:Y:S01]  /*66c0*/  IMAD.MOV.U32 R7, RZ, RZ, 0x3f800000 ;  /* 0x3f800000ff077424 */ /* 0x000fe200078e00ff */
[----:B--2---:R-:W-:-:S04]  /*66d0*/  IADD3 R4, P0, PT, R2, UR4, RZ ;  /* 0x0000000402047c10 */ /* 0x004fc8000ff1e0ff */
[----:B------:R-:W-:-:S05]  /*66e0*/  IADD3.X R5, PT, PT, R0, UR5, RZ, P0, !PT ;  /* 0x0000000500057c10 */ /* 0x000fca00087fe4ff */
[----:B-1----:R1:W-:Y:S01]  /*66f0*/  STG.E desc[UR6][R4.64], R3 ;  /* 0x0000000304007986 */ /* 0x0023e2000c101906 */
[----:B0-----:R-:W-:-:S13]  /*6700*/  FSETP.NEU.AND P0, PT, R17, -1, PT ;  /* 0xbf8000001100780b */ /* 0x001fda0003f0d000 */
[----:B-1----:R-:W-:Y:S05]  /*6710*/  @!P0 BRA `(.L_x_117) ;  /* 0x0000000400148947 */ /* 0x002fea0003800000 */
[----:B------:R-:W-:-:S13]  /*6720*/  FSETP.NAN.AND P0, PT, |R17|, |R17|, PT ;  /* 0x400000111100720b */ /* 0x000fda0003f08200 */
[----:B------:R-:W-:Y:S01]  /*6730*/  @P0 FADD R7, -R17, -0.5 ;  /* 0xbf00000011070421 */ /* 0x000fe20000000100 */
[----:B------:R-:W-:Y:S06]  /*6740*/  @P0 BRA `(.L_x_117) ;  /* 0x0000000400080947 */ /* 0x000fec0003800000 */
[----:B------:R-:W-:-:S04]  /*6750*/  FSETP.NEU.AND P0, PT, |R17|, +INF , PT ;  /* 0x7f8000001100780b */ /* 0x000fc80003f0d200 */
[----:B------:R-:W-:-:S13]  /*6760*/  FSETP.NEU.AND P0, PT, R17, RZ, P0 ;  /* 0x000000ff1100720b */ /* 0x000fda000070d000 */
[----:B------:R-:W-:-:S05]  /*6770*/  @!P0 FADD R3, -R17, -R17 ;  /* 0x8000001111038221 */ /* 0x000fca0000000100 */
[----:B------:R-:W-:-:S04]  /*6780*/  @!P0 LOP3.LUT R3, R3, 0x7fffffff, RZ, 0xc0, !PT ;  /* 0x7fffffff03038812 */ /* 0x000fc800078ec0ff */
[----:B------:R-:W-:Y:S01]  /*6790*/  @!P0 LOP3.LUT R7, R3, 0x7f800000, RZ, 0x3c, !PT ;  /* 0x7f80000003078812 */ /* 0x000fe200078e3cff */
[----:B------:R-:W-:Y:S06]  /*67a0*/  @!P0 BRA `(.L_x_117) ;  /* 0x0000000000f08947 */ /* 0x000fec0003800000 */
[C---:B------:R-:W-:Y:S01]  /*67b0*/  FMUL R4, |R17|.reuse, 16777216 ;  /* 0x4b80000011047820 */ /* 0x040fe20000400200 */
[C---:B------:R-:W-:Y:S01]  /*67c0*/  FSETP.GEU.AND P0, PT, |R17|.reuse, 1.175494350822287508e-38, PT ;  /* 0x008000001100780b */ /* 0x040fe20003f0e200 */
[----:B------:R-:W-:Y:S01]  /*67d0*/  HFMA2 R9, -RZ, RZ, 0.771484375, 0.21533203125 ;  /* 0x3a2c32e4ff097431 */ /* 0x000fe200000001ff */
[----:B------:R-:W-:Y:S02]  /*67e0*/  FSETP.GT.AND P2, PT, R17, RZ, PT ;  /* 0x000000ff1100720b */ /* 0x000fe40003f44000 */
[----:B------:R-:W-:-:S04]  /*67f0*/  FSEL R4, R4, |R17|, !P0 ;  /* 0x4000001104047208 */ /* 0x000fc80004000000 */
[----:B------:R-:W-:-:S04]  /*6800*/  IADD3 R3, PT, PT, R4, -0x3f3504f3, RZ ;  /* 0xc0cafb0d04037810 */ /* 0x000fc80007ffe0ff */
[----:B------:R-:W-:-:S05]  /*6810*/  LOP3.LUT R3, R3, 0xff800000, RZ, 0xc0, !PT ;  /* 0xff80000003037812 */ /* 0x000fca00078ec0ff */
[----:B------:R-:W-:Y:S01]  /*6820*/  IMAD.IADD R4, R4, 0x1, -R3 ;  /* 0x0000000104047824 */ /* 0x000fe200078e0a03 */
[----:B------:R-:W-:-:S03]  /*6830*/  I2FP.F32.S32 R3, R3 ;  /* 0x0000000300037245 */ /* 0x000fc60000201400 */
[C---:B------:R-:W-:Y:S01]  /*6840*/  FADD R6, R4.reuse, 1 ;  /* 0x3f80000004067421 */ /* 0x040fe20000000000 */
[----:B------:R-:W-:Y:S01]  /*6850*/  FADD R5, R4, -1 ;  /* 0xbf80000004057421 */ /* 0x000fe20000000000 */
[----:B------:R-:W-:-:S03]  /*6860*/  FSEL R4, RZ, -24, P0 ;  /* 0xc1c00000ff047808 */ /* 0x000fc60000000000 */
[----:B------:R-:W-:Y:S01]  /*6870*/  FADD R7, R5, R5 ;  /* 0x0000000505077221 */ /* 0x000fe20000000000 */
[----:B------:R-:W0:Y:S01]  /*6880*/  MUFU.RCP R6, R6 ;  /* 0x0000000600067308 */ /* 0x000e220000001000 */
[----:B------:R-:W-:Y:S02]  /*6890*/  FFMA R3, R3, 1.1920928955078125e-07, R4 ;  /* 0x3400000003037823 */ /* 0x000fe40000000004 */
[----:B0-----:R-:W-:-:S04]  /*68a0*/  FMUL R8, R6, R7 ;  /* 0x0000000706087220 */ /* 0x001fc80000400000 */
[----:B------:R-:W-:Y:S01]  /*68b0*/  FADD R7, R5, -R8 ;  /* 0x8000000805077221 */ /* 0x000fe20000000000 */
[CC--:B------:R-:W-:Y:S01]  /*68c0*/  FMUL R4, R8.reuse, R8.reuse ;  /* 0x0000000808047220 */ /* 0x0c0fe20000400000 */
[----:B------:R-:W-:Y:S02]  /*68d0*/  FFMA R12, R8, 1.4426950216293334961, R3 ;  /* 0x3fb8aa3b080c7823 */ /* 0x000fe40000000003 */
[----:B------:R-:W-:Y:S01]  /*68e0*/  FADD R10, R7, R7 ;  /* 0x00000007070a7221 */ /* 0x000fe20000000000 */
[C---:B------:R-:W-:Y:S01]  /*68f0*/  FFMA R7, R4.reuse, R9, 0.0032181653659790754318 ;  /* 0x3b52e7db04077423 */ /* 0x040fe20000000009 */
[----:B------:R-:W-:Y:S02]  /*6900*/  FADD R3, R3, -R12 ;  /* 0x8000000c03037221 */ /* 0x000fe40000000000 */
[----:B------:R-:W-:Y:S01]  /*6910*/  FFMA R5, R5, -R8, R10 ;  /* 0x8000000805057223 */ /* 0x000fe2000000000a */
[----:B------:R-:W-:Y:S01]  /*6920*/  FFMA R7, R4, R7, 0.018033718690276145935 ;  /* 0x3c93bb7304077423 */ /* 0x000fe20000000007 */
[----:B------:R-:W-:-:S02]  /*6930*/  FFMA R10, R8, 1.4426950216293334961, R3 ;  /* 0x3fb8aa3b080a7823 */ /* 0x000fc40000000003 */
[----:B------:R-:W-:Y:S01]  /*6940*/  FMUL R5, R6, R5 ;  /* 0x0000000506057220 */ /* 0x000fe20000400000 */
[----:B------:R-:W-:-:S03]  /*6950*/  FFMA R7, R4, R7, 0.12022458761930465698 ;  /* 0x3df6384f04077423 */ /* 0x000fc60000000007 */
[----:B------:R-:W-:Y:S01]  /*6960*/  FFMA R3, R5, 1.4426950216293334961, R10 ;  /* 0x3fb8aa3b05037823 */ /* 0x000fe2000000000a */
[----:B------:R-:W-:-:S03]  /*6970*/  FMUL R7, R4, R7 ;  /* 0x0000000704077220 */ /* 0x000fc60000400000 */
[----:B------:R-:W-:Y:S01]  /*6980*/  FFMA R6, R8, 1.9251366722983220825e-08, R3 ;  /* 0x32a55e3408067823 */ /* 0x000fe20000000003 */
[----:B------:R-:W-:-:S04]  /*6990*/  FMUL R4, R7, 3 ;  /* 0x4040000007047820 */ /* 0x000fc80000400000 */
[----:B------:R-:W-:Y:S01]  /*69a0*/  FFMA R4, R5, R4, R6 ;  /* 0x0000000405047223 */ /* 0x000fe20000000006 */
[----:B------:R-:W-:-:S03]  /*69b0*/  IMAD.MOV.U32 R6, RZ, RZ, 0x391fcb8e ;  /* 0x391fcb8eff067424 */ /* 0x000fc600078e00ff */
[----:B------:R-:W-:-:S04]  /*69c0*/  FFMA R7, R8, R7, R4 ;  /* 0x0000000708077223 */ /* 0x000fc80000000004 */
[----:B------:R-:W-:-:S04]  /*69d0*/  FADD R3, R12, R7 ;  /* 0x000000070c037221 */ /* 0x000fc80000000000 */
[----:B------:R-:W-:Y:S01]  /*69e0*/  FMUL R4, R3, -0.5 ;  /* 0xbf00000003047820 */ /* 0x000fe20000400000 */
[----:B------:R-:W-:-:S03]  /*69f0*/  FADD R12, -R12, R3 ;  /* 0x000000030c0c7221 */ /* 0x000fc60000000100 */
[----:B------:R-:W0:Y:S01]  /*6a00*/  FRND R5, R4 ;  /* 0x0000000400057307 */ /* 0x000e220000201000 */
[----:B------:R-:W-:Y:S01]  /*6a10*/  FADD R12, R7, -R12 ;  /* 0x8000000c070c7221 */ /* 0x000fe20000000000 */
[----:B------:R-:W-:Y:S01]  /*6a20*/  FFMA R3, R3, -0.5, -R4 ;  /* 0xbf00000003037823 */ /* 0x000fe20000000804 */
[----:B------:R-:W-:-:S03]  /*6a30*/  FSETP.GT.AND P1, PT, |R4|, 152, PT ;  /* 0x431800000400780b */ /* 0x000fc60003f24200 */
[----:B------:R-:W-:Y:S01]  /*6a40*/  FFMA R12, R12, -0.5, R3 ;  /* 0xbf0000000c0c7823 */ /* 0x000fe20000000003 */
[----:B0-----:R-:W-:Y:S01]  /*6a50*/  FADD R3, R4, -R5 ;  /* 0x8000000504037221 */ /* 0x001fe20000000000 */
[----:B------:R-:W-:-:S03]  /*6a60*/  FSETP.GT.AND P0, PT, R5, RZ, PT ;  /* 0x000000ff0500720b */ /* 0x000fc60003f04000 */
[----:B------:R-:W-:Y:S01]  /*6a70*/  FADD R3, R3, R12 ;  /* 0x0000000c03037221 */ /* 0x000fe20000000000 */
[----:B------:R-:W-:Y:S02]  /*6a80*/  SEL R5, RZ, 0x83000000, P0 ;  /* 0x83000000ff057807 */ /* 0x000fe40000000000 */
[----:B------:R-:W-:Y:S01]  /*6a90*/  FSETP.GEU.AND P0, PT, R4, RZ, PT ;  /* 0x000000ff0400720b */ /* 0x000fe20003f0e000 */
[----:B------:R-:W-:-:S03]  /*6aa0*/  FFMA R6, R3, R6, 0.0013391353422775864601 ;  /* 0x3aaf85ed03067423 */ /* 0x000fc60000000006 */
[----:B------:R-:W-:Y:S01]  /*6ab0*/  FSEL R7, RZ, +INF , !P0 ;  /* 0x7f800000ff077808 */ /* 0x000fe20004000000 */
[C---:B------:R-:W-:Y:S02]  /*6ac0*/  FFMA R8, R3.reuse, R6, 0.0096188392490148544312 ;  /* 0x3c1d985603087423 */ /* 0x040fe40000000006 */
[----:B------:R-:W0:Y:S02]  /*6ad0*/  F2I.NTZ R6, R4 ;  /* 0x0000000400067305 */ /* 0x000e240000203100 */
[----:B------:R-:W-:-:S04]  /*6ae0*/  FFMA R8, R3, R8, 0.055503588169813156128 ;  /* 0x3d6357bb03087423 */ /* 0x000fc80000000008 */
[----:B------:R-:W-:-:S04]  /*6af0*/  FFMA R8, R3, R8, 0.24022644758224487305 ;  /* 0x3e75fdec03087423 */ /* 0x000fc80000000008 */
[----:B------:R-:W-:Y:S01]  /*6b00*/  FFMA R10, R3, R8, 0.69314718246459960938 ;  /* 0x3f317218030a7423 */ /* 0x000fe20000000008 */
[----:B------:R-:W-:-:S03]  /*6b10*/  IADD3 R8, PT, PT, R5, 0x7f000000, RZ ;  /* 0x7f00000005087810 */ /* 0x000fc60007ffe0ff */
[----:B------:R-:W-:Y:S01]  /*6b20*/  FFMA R3, R3, R10, 1 ;  /* 0x3f80000003037423 */ /* 0x000fe2000000000a */
[----:B0-----:R-:W-:-:S03]  /*6b30*/  IMAD R6, R6, 0x800000, -R5 ;  /* 0x0080000006067824 */ /* 0x001fc600078e0a05 */
[----:B------:R-:W-:-:S04]  /*6b40*/  FMUL R3, R8, R3 ;  /* 0x0000000308037220 */ /* 0x000fc80000400000 */
[----:B------:R-:W-:Y:S01]  /*6b50*/  @!P1 FMUL R7, R6, R3 ;  /* 0x0000000306079220 */ /* 0x000fe20000400000 */
[----:B------:R-:W-:-:S07]  /*6b60*/  @P2 MOV R7, 0x7fffffff ;  /* 0x7fffffff00072802 */ /* 0x000fce0000000f00 */
.L_x_117:
[----:B------:R-:W-:Y:S05]  /*6b70*/  BSYNC.RECONVERGENT B0 ;  /* 0x0000000000007941 */ /* 0x000fea0003800200 */
.L_x_116:
[----:B------:R-:W0:Y:S01]  /*6b80*/  LDCU.64 UR4, c[0x0][0x3a8] ;  /* 0x00007500ff0477ac */ /* 0x000e220008000a00 */
[----:B------:R-:W-:Y:S01]  /*6b90*/  IMAD.MOV.U32 R9, RZ, RZ, 0x1 ;  /* 0x00000001ff097424 */ /* 0x000fe200078e00ff */
[----:B------:R-:W1:Y:S01]  /*6ba0*/  LDCU.64 UR8, c[0x0][0x3b0] ;  /* 0x00007600ff0877ac */ /* 0x000e620008000a00 */
[C---:B0-----:R-:W-:Y:S02]  /*6bb0*/  IADD3 R4, P0, PT, R2.reuse, UR4, RZ ;  /* 0x0000000402047c10 */ /* 0x041fe4000ff1e0ff */
[----:B-1----:R-:W-:Y:S02]  /*6bc0*/  IADD3 R2, P1, PT, R2, UR8, RZ ;  /* 0x0000000802027c10 */ /* 0x002fe4000ff3e0ff */
[C---:B------:R-:W-:Y:S02]  /*6bd0*/  IADD3.X R5, PT, PT, R0.reuse, UR5, RZ, P0, !PT ;  /* 0x0000000500057c10 */ /* 0x040fe400087fe4ff */
[----:B------:R-:W-:-:S03]  /*6be0*/  IADD3.X R3, PT, PT, R0, UR9, RZ, P1, !PT ;  /* 0x0000000900037c10 */ /* 0x000fc60008ffe4ff */
[----:B------:R-:W-:Y:S04]  /*6bf0*/  STG.E desc[UR6][R4.64], R7 ;  /* 0x0000000704007986 */ /* 0x000fe8000c101906 */
[----:B------:R-:W-:Y:S01]  /*6c00*/  STG.E desc[UR6][R2.64], R9 ;  /* 0x0000000902007986 */ /* 0x000fe2000c101906 */
[----:B------:R-:W-:Y:S05]  /*6c10*/  EXIT ;  /* 0x000000000000794d */ /* 0x000fea0003800000 */
        .weak           $__internal_0_$__cuda_sm20_sqrt_rn_f32_slowpath
        .type           $__internal_0_$__cuda_sm20_sqrt_rn_f32_slowpath,@function
        .size           $__internal_0_$__cuda_sm20_sqrt_rn_f32_slowpath,($__internal_1_$__cuda_sm3x_div_rn_noftz_f32_slowpath - $__internal_0_$__cuda_sm20_sqrt_rn_f32_slowpath)
$__internal_0_$__cuda_sm20_sqrt_rn_f32_slowpath:
[----:B------:R-:W-:-:S13]  /*6c20*/  LOP3.LUT P0, RZ, R6, 0x7fffffff, RZ, 0xc0, !PT ;  /* 0x7fffffff06ff7812 */ /* 0x000fda000780c0ff */
[----:B------:R-:W-:Y:S05]  /*6c30*/  @!P0 BRA `(.L_x_118) ;  /* 0x0000000000448947 */ /* 0x000fea0003800000 */
[----:B------:R-:W-:Y:S02]  /*6c40*/  FSETP.GEU.FTZ.AND P0, PT, R6, RZ, PT ;  /* 0x000000ff0600720b */ /* 0x000fe40003f1e000 */
[----:B------:R-:W-:-:S11]  /*6c50*/  MOV R4, R6 ;  /* 0x0000000600047202 */ /* 0x000fd60000000f00 */
[----:B------:R-:W-:Y:S01]  /*6c60*/  @!P0 IMAD.MOV.U32 R6, RZ, RZ, 0x7fffffff ;  /* 0x7fffffffff068424 */ /* 0x000fe200078e00ff */
[----:B------:R-:W-:Y:S06]  /*6c70*/  @!P0 BRA `(.L_x_118) ;  /* 0x0000000000348947 */ /* 0x000fec0003800000 */
[----:B------:R-:W-:-:S13]  /*6c80*/  FSETP.GTU.FTZ.AND P0, PT, |R4|, +INF , PT ;  /* 0x7f8000000400780b */ /* 0x000fda0003f1c200 */
[----:B------:R-:W-:Y:S01]  /*6c90*/  @P0 FADD.FTZ R6, R4, 1 ;  /* 0x3f80000004060421 */ /* 0x000fe20000010000 */
[----:B------:R-:W-:Y:S06]  /*6ca0*/  @P0 BRA `(.L_x_118) ;  /* 0x0000000000280947 */ /* 0x000fec0003800000 */
[----:B------:R-:W-:-:S13]  /*6cb0*/  FSETP.NEU.FTZ.AND P0, PT, |R4|, +INF , PT ;  /* 0x7f8000000400780b */ /* 0x000fda0003f1d200 */
[----:B------:R-:W-:-:S04]  /*6cc0*/  @P0 FFMA R7, R4, 1.84467440737095516160e+19, RZ ;  /* 0x5f80000004070823 */ /* 0x000fc800000000ff */
[----:B------:R-:W0:Y:S02]  /*6cd0*/  @P0 MUFU.RSQ R6, R7 ;  /* 0x0000000700060308 */ /* 0x000e240000001400 */
[----:B0-----:R-:W-:Y:S01]  /*6ce0*/  @P0 FMUL.FTZ R18, R7, R6 ;  /* 0x0000000607120220 */ /* 0x001fe20000410000 */
[----:B------:R-:W-:Y:S01]  /*6cf0*/  @P0 FMUL.FTZ R22, R6, 0.5 ;  /* 0x3f00000006160820 */ /* 0x000fe20000410000 */
[----:B------:R-:W-:Y:S02]  /*6d00*/  @!P0 MOV R6, R4 ;  /* 0x0000000400068202 */ /* 0x000fe40000000f00 */
[----:B------:R-:W-:-:S04]  /*6d10*/  @P0 FADD.FTZ R9, -R18, -RZ ;  /* 0x800000ff12090221 */ /* 0x000fc80000010100 */
[----:B------:R-:W-:-:S04]  /*6d20*/  @P0 FFMA R9, R18, R9, R7 ;  /* 0x0000000912090223 */ /* 0x000fc80000000007 */
[----:B------:R-:W-:-:S04]  /*6d30*/  @P0 FFMA R9, R9, R22, R18 ;  /* 0x0000001609090223 */ /* 0x000fc80000000012 */
[----:B------:R-:W-:-:S07]  /*6d40*/  @P0 FMUL.FTZ R6, R9, 2.3283064365386962891e-10 ;  /* 0x2f80000009060820 */ /* 0x000fce0000410000 */
.L_x_118:
[----:B------:R-:W-:Y:S01]  /*6d50*/  IMAD.MOV.U32 R18, RZ, RZ, R6 ;  /* 0x000000ffff127224 */ /* 0x000fe200078e0006 */
[----:B------:R-:W-:Y:S01]  /*6d60*/  MOV R6, R28 ;  /* 0x0000001c00067202 */ /* 0x000fe20000000f00 */
[----:B------:R-:W-:-:S04]  /*6d70*/  IMAD.MOV.U32 R7, RZ, RZ, 0x0 ;  /* 0x00000000ff077424 */ /* 0x000fc800078e00ff */
[----:B------:R-:W-:Y:S05]  /*6d80*/  RET.REL.NODEC R6 `(empiricalNullFilter) ;  /* 0xffffff90069c7950 */ /* 0x000fea0003c3ffff */
        .weak           $__internal_1_$__cuda_sm3x_div_rn_noftz_f32_slowpath
        .type           $__internal_1_$__cuda_sm3x_div_rn_noftz_f32_slowpath,@function
        .size           $__internal_1_$__cuda_sm3x_div_rn_noftz_f32_slowpath,(.L_x_132 - $__internal_1_$__cuda_sm3x_div_rn_noftz_f32_slowpath)
$__internal_1_$__cuda_sm3x_div_rn_noftz_f32_slowpath:
[----:B------:R-:W-:Y:S01]  /*6d90*/  SHF.R.U32.HI R43, RZ, 0x17, R8 ;  /* 0x00000017ff2b7819 */ /* 0x000fe20000011608 */
[----:B------:R-:W-:Y:S01]  /*6da0*/  BSSY.RECONVERGENT B0, `(.L_x_119) ;  /* 0x0000062000007945 */ /* 0x000fe20003800200 */
[----:B------:R-:W-:Y:S02]  /*6db0*/  SHF.R.U32.HI R46, RZ, 0x17, R9 ;  /* 0x00000017ff2e7819 */ /* 0x000fe40000011609 */
[----:B------:R-:W-:Y:S02]  /*6dc0*/  LOP3.LUT R43, R43, 0xff, RZ, 0xc0, !PT ;  /* 0x000000ff2b2b7812 */ /* 0x000fe400078ec0ff */
[----:B------:R-:W-:Y:S02]  /*6dd0*/  LOP3.LUT R46, R46, 0xff, RZ, 0xc0, !PT ;  /* 0x000000ff2e2e7812 */ /* 0x000fe400078ec0ff */
[----:B------:R-:W-:-:S03]  /*6de0*/  IADD3 R47, PT, PT, R43, -0x1, RZ ;  /* 0xffffffff2b2f7810 */ /* 0x000fc60007ffe0ff */
[----:B------:R-:W-:Y:S01]  /*6df0*/  VIADD R48, R46, 0xffffffff ;  /* 0xffffffff2e307836 */ /* 0x000fe20000000000 */
[----:B------:R-:W-:-:S04]  /*6e00*/  ISETP.GT.U32.AND P0, PT, R47, 0xfd, PT ;  /* 0x000000fd2f00780c */ /* 0x000fc80003f04070 */
[----:B------:R-:W-:-:S13]  /*6e10*/  ISETP.GT.U32.OR P0, PT, R48, 0xfd, P0 ;  /* 0x000000fd3000780c */ /* 0x000fda0000704470 */
[----:B------:R-:W-:Y:S01]  /*6e20*/  @!P0 MOV R45, RZ ;  /* 0x000000ff002d8202 */ /* 0x000fe20000000f00 */
[----:B------:R-:W-:Y:S06]  /*6e30*/  @!P0 BRA `(.L_x_120) ;  /* 0x00000000005c8947 */ /* 0x000fec0003800000 */
[----:B------:R-:W-:Y:S02]  /*6e40*/  FSETP.GTU.FTZ.AND P0, PT, |R9|, +INF , PT ;  /* 0x7f8000000900780b */ /* 0x000fe40003f1c200 */
[----:B------:R-:W-:-:S04]  /*6e50*/  FSETP.GTU.FTZ.AND P1, PT, |R8|, +INF , PT ;  /* 0x7f8000000800780b */ /* 0x000fc80003f3c200 */
[----:B------:R-:W-:-:S13]  /*6e60*/  PLOP3.LUT P0, PT, P0, P1, PT, 0xf8, 0x8f ;  /* 0x00000000008f781c */ /* 0x000fda0000703f70 */
[----:B------:R-:W-:Y:S05]  /*6e70*/  @P0 BRA `(.L_x_121) ;  /* 0x00000004004c0947 */ /* 0x000fea0003800000 */
[----:B------:R-:W-:-:S13]  /*6e80*/  LOP3.LUT P0, RZ, R8, 0x7fffffff, R9, 0xc8, !PT ;  /* 0x7fffffff08ff7812 */ /* 0x000fda000780c809 */
[----:B------:R-:W-:Y:S05]  /*6e90*/  @!P0 BRA `(.L_x_122) ;  /* 0x00000004003c8947 */ /* 0x000fea0003800000 */
[C---:B------:R-:W-:Y:S02]  /*6ea0*/  FSETP.NEU.FTZ.AND P1, PT, |R9|.reuse, +INF , PT ;  /* 0x7f8000000900780b */ /* 0x040fe40003f3d200 */
[----:B------:R-:W-:Y:S02]  /*6eb0*/  FSETP.NEU.FTZ.AND P3, PT, |R8|, +INF , PT ;  /* 0x7f8000000800780b */ /* 0x000fe40003f7d200 */
[----:B------:R-:W-:-:S11]  /*6ec0*/  FSETP.NEU.FTZ.AND P0, PT, |R9|, +INF , PT ;  /* 0x7f8000000900780b */ /* 0x000fd60003f1d200 */
[----:B------:R-:W-:Y:S05]  /*6ed0*/  @!P3 BRA !P1, `(.L_x_122) ;  /* 0x00000004002cb947 */ /* 0x000fea0004800000 */
[----:B------:R-:W-:-:S04]  /*6ee0*/  LOP3.LUT P1, RZ, R9, 0x7fffffff, RZ, 0xc0, !PT ;  /* 0x7fffffff09ff7812 */ /* 0x000fc8000782c0ff */
[----:B------:R-:W-:-:S13]  /*6ef0*/  PLOP3.LUT P1, PT, P3, P1, PT, 0x2f, 0xf2 ;  /* 0x0000000000f2781c */ /* 0x000fda0001f22577 */
[----:B------:R-:W-:Y:S05]  /*6f00*/  @P1 BRA `(.L_x_123) ;  /* 0x0000000400181947 */ /* 0x000fea0003800000 */
[----:B------:R-:W-:-:S04]  /*6f10*/  LOP3.LUT P1, RZ, R8, 0x7fffffff, RZ, 0xc0, !PT ;  /* 0x7fffffff08ff7812 */ /* 0x000fc8000782c0ff */
[----:B------:R-:W-:-:S13]  /*6f20*/  PLOP3.LUT P0, PT, P0, P1, PT, 0x2f, 0xf2 ;  /* 0x0000000000f2781c */ /* 0x000fda0000702577 */
[----:B------:R-:W-:Y:S05]  /*6f30*/  @P0 BRA `(.L_x_124) ;  /* 0x0000000400000947 */ /* 0x000fea0003800000 */
[----:B------:R-:W-:Y:S02]  /*6f40*/  ISETP.GE.AND P0, PT, R48, RZ, PT ;  /* 0x000000ff3000720c */ /* 0x000fe40003f06270 */
[----:B------:R-:W-:-:S11]  /*6f50*/  ISETP.GE.AND P1, PT, R47, RZ, PT ;  /* 0x000000ff2f00720c */ /* 0x000fd60003f26270 */
[----:B------:R-:W-:Y:S01]  /*6f60*/  @P0 IMAD.MOV.U32 R45, RZ, RZ, RZ ;  /* 0x000000ffff2d0224 */ /* 0x000fe200078e00ff */
[----:B------:R-:W-:Y:S01]  /*6f70*/  @!P0 MOV R45, 0xffffffc0 ;  /* 0xffffffc0002d8802 */ /* 0x000fe20000000f00 */
[----:B------:R-:W-:Y:S01]  /*6f80*/  @!P0 FFMA R9, R9, 1.84467440737095516160e+19, RZ ;  /* 0x5f80000009098823 */ /* 0x000fe200000000ff */
[----:B------:R-:W-:-:S03]  /*6f90*/  @!P1 FFMA R8, R8, 1.84467440737095516160e+19, RZ ;  /* 0x5f80000008089823 */ /* 0x000fc600000000ff */
[----:B------:R-:W-:-:S07]  /*6fa0*/  @!P1 VIADD R45, R45, 0x40 ;  /* 0x000000402d2d9836 */ /* 0x000fce0000000000 */
.L_x_120:
[----:B------:R-:W-:Y:S01]  /*6fb0*/  LEA R47, R43, 0xc0800000, 0x17 ;  /* 0xc08000002b2f7811 */ /* 0x000fe200078eb8ff */
[----:B------:R-:W-:Y:S01]  /*6fc0*/  VIADD R46, R46, 0xffffff81 ;  /* 0xffffff812e2e7836 */ /* 0x000fe20000000000 */
[----:B------:R-:W-:Y:S02]  /*6fd0*/  BSSY.RECONVERGENT B1, `(.L_x_125) ;  /* 0x0000035000017945 */ /* 0x000fe40003800200 */
[----:B------:R-:W-:Y:S01]  /*6fe0*/  IADD3 R50, PT, PT, -R47, R8, RZ ;  /* 0x000000082f327210 */ /* 0x000fe20007ffe1ff */
[C---:B------:R-:W-:Y:S01]  /*6ff0*/  IMAD R8, R46.reuse, -0x800000, R9 ;  /* 0xff8000002e087824 */ /* 0x040fe200078e0209 */
[----:B------:R-:W-:Y:S02]  /*7000*/  IADD3 R46, PT, PT, R46, 0x7f, -R43 ;  /* 0x0000007f2e2e7810 */ /* 0x000fe40007ffe82b */
[----:B------:R-:W0:Y:S01]  /*7010*/  MUFU.RCP R48, R50 ;  /* 0x0000003200307308 */ /* 0x000e220000001000 */
[----:B------:R-:W-:Y:S01]  /*7020*/  FADD.FTZ R47, -R50, -RZ ;  /* 0x800000ff322f7221 */ /* 0x000fe20000010100 */
[----:B------:R-:W-:-:S03]  /*7030*/  IADD3 R45, PT, PT, R46, R45, RZ ;  /* 0x0000002d2e2d7210 */ /* 0x000fc60007ffe0ff */
[----:B0-----:R-:W-:-:S04]  /*7040*/  FFMA R49, R48, R47, 1 ;  /* 0x3f80000030317423 */ /* 0x001fc8000000002f */
[----:B------:R-:W-:-:S04]  /*7050*/  FFMA R49, R48, R49, R48 ;  /* 0x0000003130317223 */ /* 0x000fc80000000030 */
[----:B------:R-:W-:-:S04]  /*7060*/  FFMA R48, R8, R49, RZ ;  /* 0x0000003108307223 */ /* 0x000fc800000000ff */
[----:B------:R-:W-:-:S04]  /*7070*/  FFMA R9, R47, R48, R8 ;  /* 0x000000302f097223 */ /* 0x000fc80000000008 */
[----:B------:R-:W-:-:S04]  /*7080*/  FFMA R48, R49, R9, R48 ;  /* 0x0000000931307223 */ /* 0x000fc80000000030 */
[----:B------:R-:W-:-:S04]  /*7090*/  FFMA R47, R47, R48, R8 ;  /* 0x000000302f2f7223 */ /* 0x000fc80000000008 */
[----:B------:R-:W-:-:S05]  /*70a0*/  FFMA R8, R49, R47, R48 ;  /* 0x0000002f31087223 */ /* 0x000fca0000000030 */
[----:B------:R-:W-:-:S04]  /*70b0*/  SHF.R.U32.HI R9, RZ, 0x17, R8 ;  /* 0x00000017ff097819 */ /* 0x000fc80000011608 */
[----:B------:R-:W-:-:S05]  /*70c0*/  LOP3.LUT R46, R9, 0xff, RZ, 0xc0, !PT ;  /* 0x000000ff092e7812 */ /* 0x000fca00078ec0ff */
[----:B------:R-:W-:-:S05]  /*70d0*/  IMAD.IADD R9, R46, 0x1, R45 ;  /* 0x000000012e097824 */ /* 0x000fca00078e022d */
[----:B------:R-:W-:-:S04]  /*70e0*/  IADD3 R43, PT, PT, R9, -0x1, RZ ;  /* 0xffffffff092b7810 */ /* 0x000fc80007ffe0ff */
[----:B------:R-:W-:-:S13]  /*70f0*/  ISETP.GE.U32.AND P0, PT, R43, 0xfe, PT ;  /* 0x000000fe2b00780c */ /* 0x000fda0003f06070 */
[----:B------:R-:W-:Y:S05]  /*7100*/  @!P0 BRA `(.L_x_126) ;  /* 0x0000000000808947 */ /* 0x000fea0003800000 */
[----:B------:R-:W-:-:S13]  /*7110*/  ISETP.GT.AND P0, PT, R9, 0xfe, PT ;  /* 0x000000fe0900780c */ /* 0x000fda0003f04270 */
[----:B------:R-:W-:Y:S05]  /*7120*/  @P0 BRA `(.L_x_127) ;  /* 0x00000000006c0947 */ /* 0x000fea0003800000 */
[----:B------:R-:W-:-:S13]  /*7130*/  ISETP.GE.AND P0, PT, R9, 0x1, PT ;  /* 0x000000010900780c */ /* 0x000fda0003f06270 */
[----:B------:R-:W-:Y:S05]  /*7140*/  @P0 BRA `(.L_x_128) ;  /* 0x0000000000740947 */ /* 0x000fea0003800000 */
[----:B------:R-:W-:Y:S02]  /*7150*/  ISETP.GE.AND P0, PT, R9, -0x18, PT ;  /* 0xffffffe80900780c */ /* 0x000fe40003f06270 */
[----:B------:R-:W-:-:S11]  /*7160*/  LOP3.LUT R8, R8, 0x80000000, RZ, 0xc0, !PT ;  /* 0x8000000008087812 */ /* 0x000fd600078ec0ff */
[----:B------:R-:W-:Y:S05]  /*7170*/  @!P0 BRA `(.L_x_128) ;  /* 0x0000000000688947 */ /* 0x000fea0003800000 */
[-CC-:B------:R-:W-:Y:S01]  /*7180*/  FFMA.RZ R43, R49, R47.reuse, R48.reuse ;  /* 0x0000002f312b7223 */ /* 0x180fe2000000c030 */
[----:B------:R-:W-:Y:S02]  /*7190*/  VIADD R46, R9, 0x20 ;  /* 0x00000020092e7836 */ /* 0x000fe40000000000 */
[CCC-:B------:R-:W-:Y:S01]  /*71a0*/  FFMA.RP R45, R49.reuse, R47.reuse, R48.reuse ;  /* 0x0000002f312d7223 */ /* 0x1c0fe20000008030 */
[----:B------:R-:W-:Y:S01]  /*71b0*/  FFMA.RM R48, R49, R47, R48 ;  /* 0x0000002f31307223 */ /* 0x000fe20000004030 */
[----:B------:R-:W-:Y:S02]  /*71c0*/  ISETP.NE.AND P3, PT, R9, RZ, PT ;  /* 0x000000ff0900720c */ /* 0x000fe40003f65270 */
[----:B------:R-:W-:Y:S02]  /*71d0*/  LOP3.LUT R43, R43, 0x7fffff, RZ, 0xc0, !PT ;  /* 0x007fffff2b2b7812 */ /* 0x000fe400078ec0ff */
[----:B------:R-:W-:Y:S02]  /*71e0*/  ISETP.NE.AND P1, PT, R9, RZ, PT ;  /* 0x000000ff0900720c */ /* 0x000fe40003f25270 */
[----:B------:R-:W-:-:S02]  /*71f0*/  LOP3.LUT R43, R43, 0x800000, RZ, 0xfc, !PT ;  /* 0x008000002b2b7812 */ /* 0x000fc400078efcff */
[----:B------:R-:W-:Y:S02]  /*7200*/  IADD3 R9, PT, PT, -R9, RZ, RZ ;  /* 0x000000ff09097210 */ /* 0x000fe40007ffe1ff */
[----:B------:R-:W-:Y:S02]  /*7210*/  SHF.L.U32 R46, R43, R46, RZ ;  /* 0x0000002e2b2e7219 */ /* 0x000fe400000006ff */
[----:B------:R-:W-:Y:S02]  /*7220*/  FSETP.NEU.FTZ.AND P0, PT, R45, R48, PT ;  /* 0x000000302d00720b */ /* 0x000fe40003f1d000 */
[----:B------:R-:W-:Y:S02]  /*7230*/  SEL R48, R9, RZ, P3 ;  /* 0x000000ff09307207 */ /* 0x000fe40001800000 */
[----:B------:R-:W-:Y:S02]  /*7240*/  ISETP.NE.AND P1, PT, R46, RZ, P1 ;  /* 0x000000ff2e00720c */ /* 0x000fe40000f25270 */
[----:B------:R-:W-:-:S02]  /*7250*/  SHF.R.U32.HI R46, RZ, R48, R43 ;  /* 0x00000030ff2e7219 */ /* 0x000fc4000001162b */
[----:B------:R-:W-:Y:S02]  /*7260*/  PLOP3.LUT P0, PT, P0, P1, PT, 0xf8, 0x8f ;  /* 0x00000000008f781c */ /* 0x000fe40000703f70 */
[----:B------:R-:W-:Y:S02]  /*7270*/  SHF.R.U32.HI R43, RZ, 0x1, R46 ;  /* 0x00000001ff2b7819 */ /* 0x000fe4000001162e */
[----:B------:R-:W-:-:S04]  /*7280*/  SEL R48, RZ, 0x1, !P0 ;  /* 0x00000001ff307807 */ /* 0x000fc80004000000 */
[----:B------:R-:W-:-:S04]  /*7290*/  LOP3.LUT R9, R48, 0x1, R43, 0xf8, !PT ;  /* 0x0000000130097812 */ /* 0x000fc800078ef82b */
[----:B------:R-:W-:-:S05]  /*72a0*/  LOP3.LUT R46, R9, R46, RZ, 0xc0, !PT ;  /* 0x0000002e092e7212 */ /* 0x000fca00078ec0ff */
[----:B------:R-:W-:-:S05]  /*72b0*/  IMAD.IADD R43, R43, 0x1, R46 ;  /* 0x000000012b2b7824 */ /* 0x000fca00078e022e */
[----:B------:R-:W-:Y:S01]  /*72c0*/  LOP3.LUT R8, R43, R8, RZ, 0xfc, !PT ;  /* 0x000000082b087212 */ /* 0x000fe200078efcff */
[----:B------:R-:W-:Y:S06]  /*72d0*/  BRA `(.L_x_128) ;  /* 0x0000000000107947 */ /* 0x000fec0003800000 */
.L_x_127:
[----:B------:R-:W-:-:S04]  /*72e0*/  LOP3.LUT R8, R8, 0x80000000, RZ, 0xc0, !PT ;  /* 0x8000000008087812 */ /* 0x000fc800078ec0ff */
[----:B------:R-:W-:Y:S01]  /*72f0*/  LOP3.LUT R8, R8, 0x7f800000, RZ, 0xfc, !PT ;  /* 0x7f80000008087812 */ /* 0x000fe200078efcff */
[----:B------:R-:W-:Y:S06]  /*7300*/  BRA `(.L_x_128) ;  /* 0x0000000000047947 */ /* 0x000fec0003800000 */
.L_x_126:
[----:B------:R-:W-:-:S07]  /*7310*/  LEA R8, R45, R8, 0x17 ;  /* 0x000000082d087211 */ /* 0x000fce00078eb8ff */
.L_x_128:
[----:B------:R-:W-:Y:S05]  /*7320*/  BSYNC.RECONVERGENT B1 ;  /* 0x0000000000017941 */ /* 0x000fea0003800200 */
.L_x_125:
[----:B------:R-:W-:Y:S05]  /*7330*/  BRA `(.L_x_129) ;  /* 0x0000000000207947 */ /* 0x000fea0003800000 */
.L_x_124:
[----:B------:R-:W-:-:S04]  /*7340*/  LOP3.LUT R8, R8, 0x80000000, R9, 0x48, !PT ;  /* 0x8000000008087812 */ /* 0x000fc800078e4809 */
[----:B------:R-:W-:Y:S01]  /*7350*/  LOP3.LUT R8, R8, 0x7f800000, RZ, 0xfc, !PT ;  /* 0x7f80000008087812 */ /* 0x000fe200078efcff */
[----:B------:R-:W-:Y:S06]  /*7360*/  BRA `(.L_x_129) ;  /* 0x0000000000147947 */ /* 0x000fec0003800000 */
.L_x_123:
[----:B------:R-:W-:Y:S01]  /*7370*/  LOP3.LUT R8, R8, 0x80000000, R9, 0x48, !PT ;  /* 0x8000000008087812 */ /* 0x000fe200078e4809 */
[----:B------:R-:W-:Y:S06]  /*7380*/  BRA `(.L_x_129) ;  /* 0x00000000000c7947 */ /* 0x000fec0003800000 */
.L_x_122:
[----:B------:R-:W0:Y:S01]  /*7390*/  MUFU.RSQ R8, -QNAN ;  /* 0xffc0000000087908 */ /* 0x000e220000001400 */
[----:B------:R-:W-:Y:S05]  /*73a0*/  BRA `(.L_x_129) ;  /* 0x0000000000047947 */ /* 0x000fea0003800000 */
.L_x_121:
[----:B------:R-:W-:-:S07]  /*73b0*/  FADD.FTZ R8, R9, R8 ;  /* 0x0000000809087221 */ /* 0x000fce0000010000 */
.L_x_129:
[----:B------:R-:W-:Y:S05]  /*73c0*/  BSYNC.RECONVERGENT B0 ;  /* 0x0000000000007941 */ /* 0x000fea0003800200 */
.L_x_119:
[----:B------:R-:W-:Y:S02]  /*73d0*/  HFMA2 R47, -RZ, RZ, 0, 0 ;  /* 0x00000000ff2f7431 */ /* 0x000fe400000001ff */
[----:B------:R-:W-:-:S04]  /*73e0*/  IMAD.MOV.U32 R46, RZ, RZ, R10 ;  /* 0x000000ffff2e7224 */ /* 0x000fc800078e000a */
[----:B0-----:R-:W-:Y:S05]  /*73f0*/  RET.REL.NODEC R46 `(empiricalNullFilter) ;  /* 0xffffff8c2e007950 */ /* 0x001fea0003c3ffff */
.L_x_130:
[----:B------:R-:W-:-:S00]  /*7400*/  BRA `(.L_x_130) ;  /* 0xfffffffc00fc7947 */ /* 0x000fc0000383ffff */
[----:B------:R-:W-:-:S00]  /*7410*/  NOP ;  /* 0x0000000000007918 */ /* 0x000fc00000000000 */
        /* <DEDUP_REMOVED lines=14> */
.L_x_132:


//--------------------- .nv.global.init           --------------------------
	.section	.nv.global.init,"aw",@progbits
	.align	4
.nv.global.init:
	.type		mrg32k3aM1SubSeq,@object
	.size		mrg32k3aM1SubSeq,(mrg32k3aM2SubSeq - mrg32k3aM1SubSeq)
mrg32k3aM1SubSeq:
        /*0000*/ 	.byte	0x0b, 0xcc, 0xee, 0x04, 0x73, 0x29, 0x8b, 0x6f, 0xf6, 0x53, 0x03, 0xf6, 0x23, 0xf6, 0xea, 0xda
        /* <DEDUP_REMOVED lines=125> */
	.type		mrg32k3aM2SubSeq,@object
	.size		mrg32k3aM2SubSeq,(mrg32k3aM1 - mrg32k3aM2SubSeq)
mrg32k3aM2SubSeq:
        /* <DEDUP_REMOVED lines=126> */
	.type		mrg32k3aM1,@object
	.size		mrg32k3aM1,(mrg32k3aM1Seq - mrg32k3aM1)
mrg32k3aM1:
        /* <DEDUP_REMOVED lines=144> */
	.type		mrg32k3aM1Seq,@object
	.size		mrg32k3aM1Seq,(mrg32k3aM2 - mrg32k3aM1Seq)
mrg32k3aM1Seq:
        /* <DEDUP_REMOVED lines=144> */
	.type		mrg32k3aM2,@object
	.size		mrg32k3aM2,(mrg32k3aM2Seq - mrg32k3aM2)
mrg32k3aM2:
        /* <DEDUP_REMOVED lines=144> */
	.type		mrg32k3aM2Seq,@object
	.size		mrg32k3aM2Seq,(precalc_xorwow_matrix - mrg32k3aM2Seq)
mrg32k3aM2Seq:
        /* <DEDUP_REMOVED lines=144> */
	.type		precalc_xorwow_matrix,@object
	.size		precalc_xorwow_matrix,(precalc_xorwow_offset_matrix - precalc_xorwow_matrix)
precalc_xorwow_matrix:
        /* <DEDUP_REMOVED lines=6400> */
	.type		precalc_xorwow_offset_matrix,@object
	.size		precalc_xorwow_offset_matrix,(.L_1 - precalc_xorwow_offset_matrix)
precalc_xorwow_offset_matrix:
        /* <DEDUP_REMOVED lines=6400> */
.L_1:


//--------------------- .nv.shared.empiricalNullFilter --------------------------
	.section	.nv.shared.empiricalNullFilter,"aw",@nobits
	.sectionflags	@""
	.align	16
	.zero		1024


//--------------------- .nv.shared.reserved.0     --------------------------
	.section	.nv.shared.reserved.0,"aw",@nobits
	.weak		__nv_reservedSMEM_offset_0_alias
	.size		__nv_reservedSMEM_offset_0_alias, 0, 64
	.other		__nv_reservedSMEM_offset_0_alias,@"STO_CUDA_RESERVED_SHARED STV_DEFAULT"
__nv_reservedSMEM_offset_0_alias:
	.zero		0
	.zero		64


//--------------------- .nv.constant0.empiricalNullFilter --------------------------
	.section	.nv.constant0.empiricalNullFilter,"a",@progbits
	.sectionflags	@""
	.align	4
.nv.constant0.empiricalNullFilter:
	.zero		952


//--------------------- SYMBOLS --------------------------

	.type		.nv.reservedSmem.offset0,@object
	.size		.nv.reservedSmem.offset0,0x4
	.type		.nv.reservedSmem.cap,@object
	.size		.nv.reservedSmem.cap,0x4
